// auto-generated by cutlass_sweep.conv — config: {"arch": "sm_90", "cluster_m": 1, "cluster_n": 1, "conv_kind": "fprop", "dtype": "e4m3", "ndim": 2, "tile_k": 32, "tile_m": 64, "tile_n": 64}
#include "cutlass/cutlass.h"
#include "cute/tensor.hpp"
#include "cutlass/kernel_hardware_info.hpp"
#include "cutlass/conv/convolution.h"
#include "cutlass/conv/dispatch_policy.hpp"
#include "cutlass/conv/collective/collective_builder.hpp"
#include "cutlass/conv/kernel/conv_universal.hpp"
#include "cutlass/conv/device/conv_universal_adapter.hpp"
#include "cutlass/epilogue/collective/collective_builder.hpp"

using namespace cute;
using Elem = cutlass::float_e4m3_t;
using Acc  = float;
using LayoutAB = cutlass::layout::TensorNHWC;
using LayoutC  = cutlass::layout::TensorNHWC;
constexpr auto ConvOp = cutlass::conv::Operator::kFprop;
using TileShape    = Shape<_64, _64, Shape<_32>>;
using ClusterShape = Shape<_1, _1, _1>;

using CollectiveEpilogue = typename cutlass::epilogue::collective::CollectiveBuilder<
    cutlass::arch::Sm90, cutlass::arch::OpClassTensorOp,
    TileShape, ClusterShape,
    cutlass::epilogue::collective::EpilogueTileAuto,
    Acc, Acc,
    Elem, LayoutC, 128 / cutlass::sizeof_bits<Elem>::value,
    Elem, LayoutC, 128 / cutlass::sizeof_bits<Elem>::value,
    cutlass::epilogue::collective::EpilogueScheduleAuto
  >::CollectiveOp;

using CollectiveMainloop = typename cutlass::conv::collective::CollectiveBuilder<
    cutlass::arch::Sm90, cutlass::arch::OpClassTensorOp, ConvOp,
    Elem, LayoutAB, 128 / cutlass::sizeof_bits<Elem>::value,
    Elem, LayoutAB, 128 / cutlass::sizeof_bits<Elem>::value,
    Acc,
    TileShape, ClusterShape,
    cutlass::conv::collective::StageCountAutoCarveout<
        static_cast<int>(sizeof(typename CollectiveEpilogue::SharedStorage))>,
    cutlass::conv::collective::KernelScheduleAuto
  >::CollectiveOp;

using ProblemShape = cutlass::conv::ConvProblemShape<
    ConvOp, CollectiveMainloop::DispatchPolicy::NumSpatialDimensions>;
using ConvKernel = cutlass::conv::kernel::ConvUniversal<
    ProblemShape, CollectiveMainloop, CollectiveEpilogue>;
using Conv = cutlass::conv::device::ConvUniversalAdapter<ConvKernel>;

auto* _anchor = &cutlass::device_kernel<ConvKernel>;


// ===== COMPILED SASS (sm_90a) =====

	.target	sm_90a

	.elftype	@"ET_EXEC"


//--------------------- .note.nv.tkinfo           --------------------------
	.section	.note.nv.tkinfo,"",@"SHT_NOTE"
	.sectionflags	@"SHF_NOTE_NV_TKINFO"
	.tkinfo
        /*0018*/ 	.word	0x00000002
        /*0030*/ 	.string	""
        /*0030*/ 	.string	"ptxas"
        /*0030*/ 	.string	"Cuda compilation tools, release 13.0, V13.0.88"
        /*0030*/ 	.string	"Build cuda_13.0.r13.0/compiler.36424714_0"
        /*0030*/ 	.string	"-arch sm_90a -m 64 "



//--------------------- .note.nv.cuinfo           --------------------------
	.section	.note.nv.cuinfo,"",@"SHT_NOTE"
	.sectionflags	@"SHF_NOTE_NV_CUINFO"
        /*0018*/ 	.short	0x0002
        /*001a*/ 	.short	0x005a
        /*001c*/ 	.short	0x0082
	.zero		2


//--------------------- .nv.info                  --------------------------
	.section	.nv.info,"",@"SHT_CUDA_INFO"
	.align	4


	//----- nvinfo : EIATTR_REGCOUNT
	.align		4
        /*0000*/ 	.byte	0x04, 0x2f
        /*0002*/ 	.short	(.L_12 - .L_11)
	.align		4
.L_11:
        /*0004*/ 	.word	index@(_ZN7cutlass13device_kernelINS_4conv6kernel13ConvUniversalINS1_16ConvProblemShapeILNS1_8OperatorE0ELi2EEENS1_10collective14CollectiveConvINS1_46MainloopSm90TmaGmmaWarpSpecializedImplicitGemmILS5_0ELi56ELi2EN4cute5tupleIJNSA_1CILi1EEESD_SD_EEENS1_36KernelImplicitTmaWarpSpecializedSm90ELi1EEENSB_IJNSC_ILi64EEESH_NSB_IJNSC_ILi32EEEEEEEEENS_12float_e4m3_tESL_NSA_8TiledMMAINSA_8MMA_AtomIJNSA_4SM904GMMA30MMA_64x64x32_F32E4M3E4M3_SS_TNILNSP_7ScaleInE1ELSR_1EEEEEENSA_6LayoutISE_NSB_IJNSC_ILi0EEESV_SV_EEEEENSB_IJNSA_10UnderscoreESY_SY_EEEEENS7_6detail26Sm90ImplicitGemmTileTraitsINSA_20SM90_TMA_LOAD_IM2COLENSA_14ComposedLayoutINSA_7SwizzleILi1ELi4ELi3EEENSA_18smem_ptr_flag_bitsILi8EEENSU_INSB_IJNSB_IJNSC_ILi8EEES19_EEENSB_IJSI_SD_EEENSB_IJSD_NSC_ILi56EEEEEEEEENSB_IJNSB_IJSI_NSC_ILi256EEEEEENSB_IJSD_SV_EEENSB_IJSV_NSC_ILi2048EEEEEEEEEEEEEvEENS12_INSA_13SM90_TMA_LOADES1M_vEEEENS_8epilogue10collective6detail29Sm90TmaWarpSpecializedAdapterINS1S_15DefaultEpilogueISL_NSB_IJNSB_IJlllEEESD_SV_EEES1X_NS1R_6thread17LinearCombinationISL_Li1EffLNS1Y_9ScaleType4KindE0ELNS_15FloatRoundStyleE2ESL_EENS_4gemm15EpilogueDefaultEEEEEvvEEEEvNT_6ParamsE)
        /*0008*/ 	.word	0x0000003a


	//----- nvinfo : EIATTR_FRAME_SIZE
	.align		4
.L_12:
        /*000c*/ 	.byte	0x04, 0x11
        /*000e*/ 	.short	(.L_14 - .L_13)
	.align		4
.L_13:
        /*0010*/ 	.word	index@(_ZN7cutlass13device_kernelINS_4conv6kernel13ConvUniversalINS1_16ConvProblemShapeILNS1_8OperatorE0ELi2EEENS1_10collective14CollectiveConvINS1_46MainloopSm90TmaGmmaWarpSpecializedImplicitGemmILS5_0ELi56ELi2EN4cute5tupleIJNSA_1CILi1EEESD_SD_EEENS1_36KernelImplicitTmaWarpSpecializedSm90ELi1EEENSB_IJNSC_ILi64EEESH_NSB_IJNSC_ILi32EEEEEEEEENS_12float_e4m3_tESL_NSA_8TiledMMAINSA_8MMA_AtomIJNSA_4SM904GMMA30MMA_64x64x32_F32E4M3E4M3_SS_TNILNSP_7ScaleInE1ELSR_1EEEEEENSA_6LayoutISE_NSB_IJNSC_ILi0EEESV_SV_EEEEENSB_IJNSA_10UnderscoreESY_SY_EEEEENS7_6detail26Sm90ImplicitGemmTileTraitsINSA_20SM90_TMA_LOAD_IM2COLENSA_14ComposedLayoutINSA_7SwizzleILi1ELi4ELi3EEENSA_18smem_ptr_flag_bitsILi8EEENSU_INSB_IJNSB_IJNSC_ILi8EEES19_EEENSB_IJSI_SD_EEENSB_IJSD_NSC_ILi56EEEEEEEEENSB_IJNSB_IJSI_NSC_ILi256EEEEEENSB_IJSD_SV_EEENSB_IJSV_NSC_ILi2048EEEEEEEEEEEEEvEENS12_INSA_13SM90_TMA_LOADES1M_vEEEENS_8epilogue10collective6detail29Sm90TmaWarpSpecializedAdapterINS1S_15DefaultEpilogueISL_NSB_IJNSB_IJlllEEESD_SV_EEES1X_NS1R_6thread17LinearCombinationISL_Li1EffLNS1Y_9ScaleType4KindE0ELNS_15FloatRoundStyleE2ESL_EENS_4gemm15EpilogueDefaultEEEEEvvEEEEvNT_6ParamsE)
        /*0014*/ 	.word	0x00000000


	//----- nvinfo : EIATTR_MIN_STACK_SIZE
	.align		4
.L_14:
        /*0018*/ 	.byte	0x04, 0x12
        /*001a*/ 	.short	(.L_16 - .L_15)
	.align		4
.L_15:
        /*001c*/ 	.word	index@(_ZN7cutlass13device_kernelINS_4conv6kernel13ConvUniversalINS1_16ConvProblemShapeILNS1_8OperatorE0ELi2EEENS1_10collective14CollectiveConvINS1_46MainloopSm90TmaGmmaWarpSpecializedImplicitGemmILS5_0ELi56ELi2EN4cute5tupleIJNSA_1CILi1EEESD_SD_EEENS1_36KernelImplicitTmaWarpSpecializedSm90ELi1EEENSB_IJNSC_ILi64EEESH_NSB_IJNSC_ILi32EEEEEEEEENS_12float_e4m3_tESL_NSA_8TiledMMAINSA_8MMA_AtomIJNSA_4SM904GMMA30MMA_64x64x32_F32E4M3E4M3_SS_TNILNSP_7ScaleInE1ELSR_1EEEEEENSA_6LayoutISE_NSB_IJNSC_ILi0EEESV_SV_EEEEENSB_IJNSA_10UnderscoreESY_SY_EEEEENS7_6detail26Sm90ImplicitGemmTileTraitsINSA_20SM90_TMA_LOAD_IM2COLENSA_14ComposedLayoutINSA_7SwizzleILi1ELi4ELi3EEENSA_18smem_ptr_flag_bitsILi8EEENSU_INSB_IJNSB_IJNSC_ILi8EEES19_EEENSB_IJSI_SD_EEENSB_IJSD_NSC_ILi56EEEEEEEEENSB_IJNSB_IJSI_NSC_ILi256EEEEEENSB_IJSD_SV_EEENSB_IJSV_NSC_ILi2048EEEEEEEEEEEEEvEENS12_INSA_13SM90_TMA_LOADES1M_vEEEENS_8epilogue10collective6detail29Sm90TmaWarpSpecializedAdapterINS1S_15DefaultEpilogueISL_NSB_IJNSB_IJlllEEESD_SV_EEES1X_NS1R_6thread17LinearCombinationISL_Li1EffLNS1Y_9ScaleType4KindE0ELNS_15FloatRoundStyleE2ESL_EENS_4gemm15EpilogueDefaultEEEEEvvEEEEvNT_6ParamsE)
        /*0020*/ 	.word	0x00000000
.L_16:


//--------------------- .nv.compat                --------------------------
	.section	.nv.compat,"",@"SHT_CUDA_COMPAT_INFO"
	.align	4
        /*0000*/ 	.byte	0x02, 0x09, 0x01, 0x00, 0x02, 0x02, 0x04, 0x00, 0x02, 0x05, 0x05, 0x00, 0x03, 0x07, 0x01, 0x01
        /*0010*/ 	.byte	0x02, 0x03, 0x01, 0x00, 0x02, 0x06, 0x01, 0x00, 0x04, 0x0b, 0x08, 0x00, 0x00, 0x00, 0x00, 0x00
        /*0020*/ 	.byte	0x00, 0x00, 0x00, 0x00


//--------------------- .nv.info._ZN7cutlass13device_kernelINS_4conv6kernel13ConvUniversalINS1_16ConvProblemShapeILNS1_8OperatorE0ELi2EEENS1_10collective14CollectiveConvINS1_46MainloopSm90TmaGmmaWarpSpecializedImplicitGemmILS5_0ELi56ELi2EN4cute5tupleIJNSA_1CILi1EEESD_SD_EEENS1_36KernelImplicitTmaWarpSpecializedSm90ELi1EEENSB_IJNSC_ILi64EEESH_NSB_IJNSC_ILi32EEEEEEEEENS_12float_e4m3_tESL_NSA_8TiledMMAINSA_8MMA_AtomIJNSA_4SM904GMMA30MMA_64x64x32_F32E4M3E4M3_SS_TNILNSP_7ScaleInE1ELSR_1EEEEEENSA_6LayoutISE_NSB_IJNSC_ILi0EEESV_SV_EEEEENSB_IJNSA_10UnderscoreESY_SY_EEEEENS7_6detail26Sm90ImplicitGemmTileTraitsINSA_20SM90_TMA_LOAD_IM2COLENSA_14ComposedLayoutINSA_7SwizzleILi1ELi4ELi3EEENSA_18smem_ptr_flag_bitsILi8EEENSU_INSB_IJNSB_IJNSC_ILi8EEES19_EEENSB_IJSI_SD_EEENSB_IJSD_NSC_ILi56EEEEEEEEENSB_IJNSB_IJSI_NSC_ILi256EEEEEENSB_IJSD_SV_EEENSB_IJSV_NSC_ILi2048EEEEEEEEEEEEEvEENS12_INSA_13SM90_TMA_LOADES1M_vEEEENS_8epilogue10collective6detail29Sm90TmaWarpSpecializedAdapterINS1S_15DefaultEpilogueISL_NSB_IJNSB_IJlllEEESD_SV_EEES1X_NS1R_6thread17LinearCombinationISL_Li1EffLNS1Y_9ScaleType4KindE0ELNS_15FloatRoundStyleE2ESL_EENS_4gemm15EpilogueDefaultEEEEEvvEEEEvNT_6ParamsE --------------------------
	.section	.nv.info._ZN7cutlass13device_kernelINS_4conv6kernel13ConvUniversalINS1_16ConvProblemShapeILNS1_8OperatorE0ELi2EEENS1_10collective14CollectiveConvINS1_46MainloopSm90TmaGmmaWarpSpecializedImplicitGemmILS5_0ELi56ELi2EN4cute5tupleIJNSA_1CILi1EEESD_SD_EEENS1_36KernelImplicitTmaWarpSpecializedSm90ELi1EEENSB_IJNSC_ILi64EEESH_NSB_IJNSC_ILi32EEEEEEEEENS_12float_e4m3_tESL_NSA_8TiledMMAINSA_8MMA_AtomIJNSA_4SM904GMMA30MMA_64x64x32_F32E4M3E4M3_SS_TNILNSP_7ScaleInE1ELSR_1EEEEEENSA_6LayoutISE_NSB_IJNSC_ILi0EEESV_SV_EEEEENSB_IJNSA_10UnderscoreESY_SY_EEEEENS7_6detail26Sm90ImplicitGemmTileTraitsINSA_20SM90_TMA_LOAD_IM2COLENSA_14ComposedLayoutINSA_7SwizzleILi1ELi4ELi3EEENSA_18smem_ptr_flag_bitsILi8EEENSU_INSB_IJNSB_IJNSC_ILi8EEES19_EEENSB_IJSI_SD_EEENSB_IJSD_NSC_ILi56EEEEEEEEENSB_IJNSB_IJSI_NSC_ILi256EEEEEENSB_IJSD_SV_EEENSB_IJSV_NSC_ILi2048EEEEEEEEEEEEEvEENS12_INSA_13SM90_TMA_LOADES1M_vEEEENS_8epilogue10collective6detail29Sm90TmaWarpSpecializedAdapterINS1S_15DefaultEpilogueISL_NSB_IJNSB_IJlllEEESD_SV_EEES1X_NS1R_6thread17LinearCombinationISL_Li1EffLNS1Y_9ScaleType4KindE0ELNS_15FloatRoundStyleE2ESL_EENS_4gemm15EpilogueDefaultEEEEEvvEEEEvNT_6ParamsE,"",@"SHT_CUDA_INFO"
	.sectionflags	@""
	.align	4


	//----- nvinfo : EIATTR_CUDA_API_VERSION
	.align		4
        /*0000*/ 	.byte	0x04, 0x37
        /*0002*/ 	.short	(.L_18 - .L_17)
.L_17:
        /*0004*/ 	.word	0x00000082


	//----- nvinfo : EIATTR_KPARAM_INFO
	.align		4
.L_18:
        /*0008*/ 	.byte	0x04, 0x17
        /*000a*/ 	.short	(.L_20 - .L_19)
.L_19:
        /*000c*/ 	.word	0x00000000
        /*0010*/ 	.short	0x0000
        /*0012*/ 	.short	0x0070
        /*0014*/ 	.byte	0x00, 0xf0, 0x01, 0x0e


	//----- nvinfo : EIATTR_SPARSE_MMA_MASK
	.align		4
.L_20:
        /*0018*/ 	.byte	0x03, 0x50
        /*001a*/ 	.short	0x0000


	//----- nvinfo : EIATTR_MAXREG_COUNT
	.align		4
        /*001c*/ 	.byte	0x03, 0x1b
        /*001e*/ 	.short	0x00ff


	//----- nvinfo : EIATTR_NUM_BARRIERS
	.align		4
        /*0020*/ 	.byte	0x02, 0x4c
        /*0022*/ 	.byte	0x01
	.zero		1


	//----- nvinfo : EIATTR_MERCURY_ISA_VERSION
	.align		4
        /*0024*/ 	.byte	0x03, 0x5f
        /*0026*/ 	.short	0x0101


	//----- nvinfo : EIATTR_COOP_GROUP_MASK_REGIDS
	.align		4
        /*0028*/ 	.byte	0x04, 0x29
        /*002a*/ 	.short	(.L_22 - .L_21)


	//   ....[0]....
.L_21:
        /*002c*/ 	.word	0xffffffff


	//   ....[1]....
        /*0030*/ 	.word	0xffffffff


	//   ....[2]....
        /*0034*/ 	.word	0xffffffff


	//----- nvinfo : EIATTR_COOP_GROUP_INSTR_OFFSETS
	.align		4
.L_22:
        /*0038*/ 	.byte	0x04, 0x28
        /*003a*/ 	.short	(.L_24 - .L_23)


	//   ....[0]....
.L_23:
        /*003c*/ 	.word	0x00000060


	//   ....[1]....
        /*0040*/ 	.word	0x00000070


	//   ....[2]....
        /*0044*/ 	.word	0x00000130


	//----- nvinfo : EIATTR_MBARRIER_INSTR_OFFSETS
	.align		4
.L_24:
        /*0048*/ 	.byte	0x04, 0x39
        /*004a*/ 	.short	(.L_26 - .L_25)


	//   ....[0]....
.L_25:
        /*004c*/ 	.word	0x00000270
        /*0050*/ 	.word	0x000000ff
        /*0054*/ 	.word	0x00038000
        /*0058*/ 	.short	0x0100
        /*005a*/ 	.byte	0x08
	.zero		1


	//   ....[1]....
        /*005c*/ 	.word	0x00000280
        /*0060*/ 	.word	0x000000ff
        /*0064*/ 	.word	0x000381c0
        /*0068*/ 	.short	0x0100
        /*006a*/ 	.byte	0x08
	.zero		1


	//   ....[2]....
        /*006c*/ 	.word	0x00000290
        /*0070*/ 	.word	0x000000ff
        /*0074*/ 	.word	0x00038008
        /*0078*/ 	.short	0x0100
        /*007a*/ 	.byte	0x08
	.zero		1


	//   ....[3]....
        /*007c*/ 	.word	0x000002a0
        /*0080*/ 	.word	0x000000ff
        /*0084*/ 	.word	0x000381c8
        /*0088*/ 	.short	0x0100
        /*008a*/ 	.byte	0x08
	.zero		1


	//   ....[4]....
        /*008c*/ 	.word	0x000002b0
        /*0090*/ 	.word	0x000000ff
        /*0094*/ 	.word	0x00038010
        /*0098*/ 	.short	0x0100
        /*009a*/ 	.byte	0x08
	.zero		1


	//   ....[5]....
        /*009c*/ 	.word	0x000002c0
        /*00a0*/ 	.word	0x000000ff
        /*00a4*/ 	.word	0x000381d0
        /*00a8*/ 	.short	0x0100
        /*00aa*/ 	.byte	0x08
	.zero		1


	//   ....[6]....
        /*00ac*/ 	.word	0x000002d0
        /*00b0*/ 	.word	0x000000ff
        /*00b4*/ 	.word	0x00038018
        /*00b8*/ 	.short	0x0100
        /*00ba*/ 	.byte	0x08
	.zero		1


	//   ....[7]....
        /*00bc*/ 	.word	0x000002e0
        /*00c0*/ 	.word	0x000000ff
        /*00c4*/ 	.word	0x000381d8
        /*00c8*/ 	.short	0x0100
        /*00ca*/ 	.byte	0x08
	.zero		1


	//   ....[8]....
        /*00cc*/ 	.word	0x000002f0
        /*00d0*/ 	.word	0x000000ff
        /*00d4*/ 	.word	0x00038020
        /*00d8*/ 	.short	0x0100
        /*00da*/ 	.byte	0x08
	.zero		1


	//   ....[9]....
        /*00dc*/ 	.word	0x00000300
        /*00e0*/ 	.word	0x000000ff
        /*00e4*/ 	.word	0x000381e0
        /*00e8*/ 	.short	0x0100
        /*00ea*/ 	.byte	0x08
	.zero		1


	//   ....[10]....
        /*00ec*/ 	.word	0x00000310
        /*00f0*/ 	.word	0x000000ff
        /*00f4*/ 	.word	0x00038028
        /*00f8*/ 	.short	0x0100
        /*00fa*/ 	.byte	0x08
	.zero		1


	//   ....[11]....
        /*00fc*/ 	.word	0x00000320
        /*0100*/ 	.word	0x000000ff
        /*0104*/ 	.word	0x000381e8
        /*0108*/ 	.short	0x0100
        /*010a*/ 	.byte	0x08
	.zero		1


	//   ....[12]....
        /*010c*/ 	.word	0x00000330
        /*0110*/ 	.word	0x000000ff
        /*0114*/ 	.word	0x00038030
        /*0118*/ 	.short	0x0100
        /*011a*/ 	.byte	0x08
	.zero		1


	//   ....[13]....
        /*011c*/ 	.word	0x00000340
        /*0120*/ 	.word	0x000000ff
        /*0124*/ 	.word	0x000381f0
        /*0128*/ 	.short	0x0100
        /*012a*/ 	.byte	0x08
	.zero		1


	//   ....[14]....
        /*012c*/ 	.word	0x00000350
        /*0130*/ 	.word	0x000000ff
        /*0134*/ 	.word	0x00038038
        /*0138*/ 	.short	0x0100
        /*013a*/ 	.byte	0x08
	.zero		1


	//   ....[15]....
        /*013c*/ 	.word	0x00000360
        /*0140*/ 	.word	0x000000ff
        /*0144*/ 	.word	0x000381f8
        /*0148*/ 	.short	0x0100
        /*014a*/ 	.byte	0x08
	.zero		1


	//   ....[16]....
        /*014c*/ 	.word	0x00000370
        /*0150*/ 	.word	0x000000ff
        /*0154*/ 	.word	0x00038040
        /*0158*/ 	.short	0x0100
        /*015a*/ 	.byte	0x08
	.zero		1


	//   ....[17]....
        /*015c*/ 	.word	0x00000380
        /*0160*/ 	.word	0x000000ff
        /*0164*/ 	.word	0x00038200
        /*0168*/ 	.short	0x0100
        /*016a*/ 	.byte	0x08
	.zero		1


	//   ....[18]....
        /*016c*/ 	.word	0x00000390
        /*0170*/ 	.word	0x000000ff
        /*0174*/ 	.word	0x00038048
        /*0178*/ 	.short	0x0100
        /*017a*/ 	.byte	0x08
	.zero		1


	//   ....[19]....
        /*017c*/ 	.word	0x000003a0
        /*0180*/ 	.word	0x000000ff
        /*0184*/ 	.word	0x00038208
        /*0188*/ 	.short	0x0100
        /*018a*/ 	.byte	0x08
	.zero		1


	//   ....[20]....
        /*018c*/ 	.word	0x000003b0
        /*0190*/ 	.word	0x000000ff
        /*0194*/ 	.word	0x00038050
        /*0198*/ 	.short	0x0100
        /*019a*/ 	.byte	0x08
	.zero		1


	//   ....[21]....
        /*019c*/ 	.word	0x000003c0
        /*01a0*/ 	.word	0x000000ff
        /*01a4*/ 	.word	0x00038210
        /*01a8*/ 	.short	0x0100
        /*01aa*/ 	.byte	0x08
	.zero		1


	//   ....[22]....
        /*01ac*/ 	.word	0x000003d0
        /*01b0*/ 	.word	0x000000ff
        /*01b4*/ 	.word	0x00038058
        /*01b8*/ 	.short	0x0100
        /*01ba*/ 	.byte	0x08
	.zero		1


	//   ....[23]....
        /*01bc*/ 	.word	0x000003e0
        /*01c0*/ 	.word	0x000000ff
        /*01c4*/ 	.word	0x00038218
        /*01c8*/ 	.short	0x0100
        /*01ca*/ 	.byte	0x08
	.zero		1


	//   ....[24]....
        /*01cc*/ 	.word	0x000003f0
        /*01d0*/ 	.word	0x000000ff
        /*01d4*/ 	.word	0x00038060
        /*01d8*/ 	.short	0x0100
        /*01da*/ 	.byte	0x08
	.zero		1


	//   ....[25]....
        /*01dc*/ 	.word	0x00000400
        /*01e0*/ 	.word	0x000000ff
        /*01e4*/ 	.word	0x00038220
        /*01e8*/ 	.short	0x0100
        /*01ea*/ 	.byte	0x08
	.zero		1


	//   ....[26]....
        /*01ec*/ 	.word	0x00000410
        /*01f0*/ 	.word	0x000000ff
        /*01f4*/ 	.word	0x00038068
        /*01f8*/ 	.short	0x0100
        /*01fa*/ 	.byte	0x08
	.zero		1


	//   ....[27]....
        /*01fc*/ 	.word	0x00000420
        /*0200*/ 	.word	0x000000ff
        /*0204*/ 	.word	0x00038228
        /*0208*/ 	.short	0x0100
        /*020a*/ 	.byte	0x08
	.zero		1


	//   ....[28]....
        /*020c*/ 	.word	0x00000430
        /*0210*/ 	.word	0x000000ff
        /*0214*/ 	.word	0x00038070
        /*0218*/ 	.short	0x0100
        /*021a*/ 	.byte	0x08
	.zero		1


	//   ....[29]....
        /*021c*/ 	.word	0x00000440
        /*0220*/ 	.word	0x000000ff
        /*0224*/ 	.word	0x00038230
        /*0228*/ 	.short	0x0100
        /*022a*/ 	.byte	0x08
	.zero		1


	//   ....[30]....
        /*022c*/ 	.word	0x00000450
        /*0230*/ 	.word	0x000000ff
        /*0234*/ 	.word	0x00038078
        /*0238*/ 	.short	0x0100
        /*023a*/ 	.byte	0x08
	.zero		1


	//   ....[31]....
        /*023c*/ 	.word	0x00000460
        /*0240*/ 	.word	0x000000ff
        /*0244*/ 	.word	0x00038238
        /*0248*/ 	.short	0x0100
        /*024a*/ 	.byte	0x08
	.zero		1


	//   ....[32]....
        /*024c*/ 	.word	0x00000470
        /*0250*/ 	.word	0x000000ff
        /*0254*/ 	.word	0x00038080
        /*0258*/ 	.short	0x0100
        /*025a*/ 	.byte	0x08
	.zero		1


	//   ....[33]....
        /*025c*/ 	.word	0x00000480
        /*0260*/ 	.word	0x000000ff
        /*0264*/ 	.word	0x00038240
        /*0268*/ 	.short	0x0100
        /*026a*/ 	.byte	0x08
	.zero		1


	//   ....[34]....
        /*026c*/ 	.word	0x00000490
        /*0270*/ 	.word	0x000000ff
        /*0274*/ 	.word	0x00038088
        /*0278*/ 	.short	0x0100
        /*027a*/ 	.byte	0x08
	.zero		1


	//   ....[35]....
        /*027c*/ 	.word	0x000004a0
        /*0280*/ 	.word	0x000000ff
        /*0284*/ 	.word	0x00038248
        /*0288*/ 	.short	0x0100
        /*028a*/ 	.byte	0x08
	.zero		1


	//   ....[36]....
        /*028c*/ 	.word	0x000004b0
        /*0290*/ 	.word	0x000000ff
        /*0294*/ 	.word	0x00038090
        /*0298*/ 	.short	0x0100
        /*029a*/ 	.byte	0x08
	.zero		1


	//   ....[37]....
        /*029c*/ 	.word	0x000004c0
        /*02a0*/ 	.word	0x000000ff
        /*02a4*/ 	.word	0x00038250
        /*02a8*/ 	.short	0x0100
        /*02aa*/ 	.byte	0x08
	.zero		1


	//   ....[38]....
        /*02ac*/ 	.word	0x000004d0
        /*02b0*/ 	.word	0x000000ff
        /*02b4*/ 	.word	0x00038098
        /*02b8*/ 	.short	0x0100
        /*02ba*/ 	.byte	0x08
	.zero		1


	//   ....[39]....
        /*02bc*/ 	.word	0x000004e0
        /*02c0*/ 	.word	0x000000ff
        /*02c4*/ 	.word	0x00038258
        /*02c8*/ 	.short	0x0100
        /*02ca*/ 	.byte	0x08
	.zero		1


	//   ....[40]....
        /*02cc*/ 	.word	0x000004f0
        /*02d0*/ 	.word	0x000000ff
        /*02d4*/ 	.word	0x000380a0
        /*02d8*/ 	.short	0x0100
        /*02da*/ 	.byte	0x08
	.zero		1


	//   ....[41]....
        /*02dc*/ 	.word	0x00000500
        /*02e0*/ 	.word	0x000000ff
        /*02e4*/ 	.word	0x00038260
        /*02e8*/ 	.short	0x0100
        /*02ea*/ 	.byte	0x08
	.zero		1


	//   ....[42]....
        /*02ec*/ 	.word	0x00000510
        /*02f0*/ 	.word	0x000000ff
        /*02f4*/ 	.word	0x000380a8
        /*02f8*/ 	.short	0x0100
        /*02fa*/ 	.byte	0x08
	.zero		1


	//   ....[43]....
        /*02fc*/ 	.word	0x00000520
        /*0300*/ 	.word	0x000000ff
        /*0304*/ 	.word	0x00038268
        /*0308*/ 	.short	0x0100
        /*030a*/ 	.byte	0x08
	.zero		1


	//   ....[44]....
        /*030c*/ 	.word	0x00000530
        /*0310*/ 	.word	0x000000ff
        /*0314*/ 	.word	0x000380b0
        /*0318*/ 	.short	0x0100
        /*031a*/ 	.byte	0x08
	.zero		1


	//   ....[45]....
        /*031c*/ 	.word	0x00000540
        /*0320*/ 	.word	0x000000ff
        /*0324*/ 	.word	0x00038270
        /*0328*/ 	.short	0x0100
        /*032a*/ 	.byte	0x08
	.zero		1


	//   ....[46]....
        /*032c*/ 	.word	0x00000550
        /*0330*/ 	.word	0x000000ff
        /*0334*/ 	.word	0x000380b8
        /*0338*/ 	.short	0x0100
        /*033a*/ 	.byte	0x08
	.zero		1


	//   ....[47]....
        /*033c*/ 	.word	0x00000560
        /*0340*/ 	.word	0x000000ff
        /*0344*/ 	.word	0x00038278
        /*0348*/ 	.short	0x0100
        /*034a*/ 	.byte	0x08
	.zero		1


	//   ....[48]....
        /*034c*/ 	.word	0x00000570
        /*0350*/ 	.word	0x000000ff
        /*0354*/ 	.word	0x000380c0
        /*0358*/ 	.short	0x0100
        /*035a*/ 	.byte	0x08
	.zero		1


	//   ....[49]....
        /*035c*/ 	.word	0x00000580
        /*0360*/ 	.word	0x000000ff
        /*0364*/ 	.word	0x00038280
        /*0368*/ 	.short	0x0100
        /*036a*/ 	.byte	0x08
	.zero		1


	//   ....[50]....
        /*036c*/ 	.word	0x00000590
        /*0370*/ 	.word	0x000000ff
        /*0374*/ 	.word	0x000380c8
        /*0378*/ 	.short	0x0100
        /*037a*/ 	.byte	0x08
	.zero		1


	//   ....[51]....
        /*037c*/ 	.word	0x000005a0
        /*0380*/ 	.word	0x000000ff
        /*0384*/ 	.word	0x00038288
        /*0388*/ 	.short	0x0100
        /*038a*/ 	.byte	0x08
	.zero		1


	//   ....[52]....
        /*038c*/ 	.word	0x000005b0
        /*0390*/ 	.word	0x000000ff
        /*0394*/ 	.word	0x000380d0
        /*0398*/ 	.short	0x0100
        /*039a*/ 	.byte	0x08
	.zero		1


	//   ....[53]....
        /*039c*/ 	.word	0x000005c0
        /*03a0*/ 	.word	0x000000ff
        /*03a4*/ 	.word	0x00038290
        /*03a8*/ 	.short	0x0100
        /*03aa*/ 	.byte	0x08
	.zero		1


	//   ....[54]....
        /*03ac*/ 	.word	0x000005d0
        /*03b0*/ 	.word	0x000000ff
        /*03b4*/ 	.word	0x000380d8
        /*03b8*/ 	.short	0x0100
        /*03ba*/ 	.byte	0x08
	.zero		1


	//   ....[55]....
        /*03bc*/ 	.word	0x000005e0
        /*03c0*/ 	.word	0x000000ff
        /*03c4*/ 	.word	0x00038298
        /*03c8*/ 	.short	0x0100
        /*03ca*/ 	.byte	0x08
	.zero		1


	//   ....[56]....
        /*03cc*/ 	.word	0x000005f0
        /*03d0*/ 	.word	0x000000ff
        /*03d4*/ 	.word	0x000380e0
        /*03d8*/ 	.short	0x0100
        /*03da*/ 	.byte	0x08
	.zero		1


	//   ....[57]....
        /*03dc*/ 	.word	0x00000600
        /*03e0*/ 	.word	0x000000ff
        /*03e4*/ 	.word	0x000382a0
        /*03e8*/ 	.short	0x0100
        /*03ea*/ 	.byte	0x08
	.zero		1


	//   ....[58]....
        /*03ec*/ 	.word	0x00000610
        /*03f0*/ 	.word	0x000000ff
        /*03f4*/ 	.word	0x000380e8
        /*03f8*/ 	.short	0x0100
        /*03fa*/ 	.byte	0x08
	.zero		1


	//   ....[59]....
        /*03fc*/ 	.word	0x00000620
        /*0400*/ 	.word	0x000000ff
        /*0404*/ 	.word	0x000382a8
        /*0408*/ 	.short	0x0100
        /*040a*/ 	.byte	0x08
	.zero		1


	//   ....[60]....
        /*040c*/ 	.word	0x00000630
        /*0410*/ 	.word	0x000000ff
        /*0414*/ 	.word	0x000380f0
        /*0418*/ 	.short	0x0100
        /*041a*/ 	.byte	0x08
	.zero		1


	//   ....[61]....
        /*041c*/ 	.word	0x00000640
        /*0420*/ 	.word	0x000000ff
        /*0424*/ 	.word	0x000382b0
        /*0428*/ 	.short	0x0100
        /*042a*/ 	.byte	0x08
	.zero		1


	//   ....[62]....
        /*042c*/ 	.word	0x00000650
        /*0430*/ 	.word	0x000000ff
        /*0434*/ 	.word	0x000380f8
        /*0438*/ 	.short	0x0100
        /*043a*/ 	.byte	0x08
	.zero		1


	//   ....[63]....
        /*043c*/ 	.word	0x00000660
        /*0440*/ 	.word	0x000000ff
        /*0444*/ 	.word	0x000382b8
        /*0448*/ 	.short	0x0100
        /*044a*/ 	.byte	0x08
	.zero		1


	//   ....[64]....
        /*044c*/ 	.word	0x00000670
        /*0450*/ 	.word	0x000000ff
        /*0454*/ 	.word	0x00038100
        /*0458*/ 	.short	0x0100
        /*045a*/ 	.byte	0x08
	.zero		1


	//   ....[65]....
        /*045c*/ 	.word	0x00000680
        /*0460*/ 	.word	0x000000ff
        /*0464*/ 	.word	0x000382c0
        /*0468*/ 	.short	0x0100
        /*046a*/ 	.byte	0x08
	.zero		1


	//   ....[66]....
        /*046c*/ 	.word	0x00000690
        /*0470*/ 	.word	0x000000ff
        /*0474*/ 	.word	0x00038108
        /*0478*/ 	.short	0x0100
        /*047a*/ 	.byte	0x08
	.zero		1


	//   ....[67]....
        /*047c*/ 	.word	0x000006a0
        /*0480*/ 	.word	0x000000ff
        /*0484*/ 	.word	0x000382c8
        /*0488*/ 	.short	0x0100
        /*048a*/ 	.byte	0x08
	.zero		1


	//   ....[68]....
        /*048c*/ 	.word	0x000006b0
        /*0490*/ 	.word	0x000000ff
        /*0494*/ 	.word	0x00038110
        /*0498*/ 	.short	0x0100
        /*049a*/ 	.byte	0x08
	.zero		1


	//   ....[69]....
        /*049c*/ 	.word	0x000006c0
        /*04a0*/ 	.word	0x000000ff
        /*04a4*/ 	.word	0x000382d0
        /*04a8*/ 	.short	0x0100
        /*04aa*/ 	.byte	0x08
	.zero		1


	//   ....[70]....
        /*04ac*/ 	.word	0x000006d0
        /*04b0*/ 	.word	0x000000ff
        /*04b4*/ 	.word	0x00038118
        /*04b8*/ 	.short	0x0100
        /*04ba*/ 	.byte	0x08
	.zero		1


	//   ....[71]....
        /*04bc*/ 	.word	0x000006e0
        /*04c0*/ 	.word	0x000000ff
        /*04c4*/ 	.word	0x000382d8
        /*04c8*/ 	.short	0x0100
        /*04ca*/ 	.byte	0x08
	.zero		1


	//   ....[72]....
        /*04cc*/ 	.word	0x000006f0
        /*04d0*/ 	.word	0x000000ff
        /*04d4*/ 	.word	0x00038120
        /*04d8*/ 	.short	0x0100
        /*04da*/ 	.byte	0x08
	.zero		1


	//   ....[73]....
        /*04dc*/ 	.word	0x00000700
        /*04e0*/ 	.word	0x000000ff
        /*04e4*/ 	.word	0x000382e0
        /*04e8*/ 	.short	0x0100
        /*04ea*/ 	.byte	0x08
	.zero		1


	//   ....[74]....
        /*04ec*/ 	.word	0x00000710
        /*04f0*/ 	.word	0x000000ff
        /*04f4*/ 	.word	0x00038128
        /*04f8*/ 	.short	0x0100
        /*04fa*/ 	.byte	0x08
	.zero		1


	//   ....[75]....
        /*04fc*/ 	.word	0x00000720
        /*0500*/ 	.word	0x000000ff
        /*0504*/ 	.word	0x000382e8
        /*0508*/ 	.short	0x0100
        /*050a*/ 	.byte	0x08
	.zero		1


	//   ....[76]....
        /*050c*/ 	.word	0x00000730
        /*0510*/ 	.word	0x000000ff
        /*0514*/ 	.word	0x00038130
        /*0518*/ 	.short	0x0100
        /*051a*/ 	.byte	0x08
	.zero		1


	//   ....[77]....
        /*051c*/ 	.word	0x00000740
        /*0520*/ 	.word	0x000000ff
        /*0524*/ 	.word	0x000382f0
        /*0528*/ 	.short	0x0100
        /*052a*/ 	.byte	0x08
	.zero		1


	//   ....[78]....
        /*052c*/ 	.word	0x00000750
        /*0530*/ 	.word	0x000000ff
        /*0534*/ 	.word	0x00038138
        /*0538*/ 	.short	0x0100
        /*053a*/ 	.byte	0x08
	.zero		1


	//   ....[79]....
        /*053c*/ 	.word	0x00000760
        /*0540*/ 	.word	0x000000ff
        /*0544*/ 	.word	0x000382f8
        /*0548*/ 	.short	0x0100
        /*054a*/ 	.byte	0x08
	.zero		1


	//   ....[80]....
        /*054c*/ 	.word	0x00000770
        /*0550*/ 	.word	0x000000ff
        /*0554*/ 	.word	0x00038140
        /*0558*/ 	.short	0x0100
        /*055a*/ 	.byte	0x08
	.zero		1


	//   ....[81]....
        /*055c*/ 	.word	0x00000780
        /*0560*/ 	.word	0x000000ff
        /*0564*/ 	.word	0x00038300
        /*0568*/ 	.short	0x0100
        /*056a*/ 	.byte	0x08
	.zero		1


	//   ....[82]....
        /*056c*/ 	.word	0x00000790
        /*0570*/ 	.word	0x000000ff
        /*0574*/ 	.word	0x00038148
        /*0578*/ 	.short	0x0100
        /*057a*/ 	.byte	0x08
	.zero		1


	//   ....[83]....
        /*057c*/ 	.word	0x000007a0
        /*0580*/ 	.word	0x000000ff
        /*0584*/ 	.word	0x00038308
        /*0588*/ 	.short	0x0100
        /*058a*/ 	.byte	0x08
	.zero		1


	//   ....[84]....
        /*058c*/ 	.word	0x000007b0
        /*0590*/ 	.word	0x000000ff
        /*0594*/ 	.word	0x00038150
        /*0598*/ 	.short	0x0100
        /*059a*/ 	.byte	0x08
	.zero		1


	//   ....[85]....
        /*059c*/ 	.word	0x000007c0
        /*05a0*/ 	.word	0x000000ff
        /*05a4*/ 	.word	0x00038310
        /*05a8*/ 	.short	0x0100
        /*05aa*/ 	.byte	0x08
	.zero		1


	//   ....[86]....
        /*05ac*/ 	.word	0x000007d0
        /*05b0*/ 	.word	0x000000ff
        /*05b4*/ 	.word	0x00038158
        /*05b8*/ 	.short	0x0100
        /*05ba*/ 	.byte	0x08
	.zero		1


	//   ....[87]....
        /*05bc*/ 	.word	0x000007e0
        /*05c0*/ 	.word	0x000000ff
        /*05c4*/ 	.word	0x00038318
        /*05c8*/ 	.short	0x0100
        /*05ca*/ 	.byte	0x08
	.zero		1


	//   ....[88]....
        /*05cc*/ 	.word	0x000007f0
        /*05d0*/ 	.word	0x000000ff
        /*05d4*/ 	.word	0x00038160
        /*05d8*/ 	.short	0x0100
        /*05da*/ 	.byte	0x08
	.zero		1


	//   ....[89]....
        /*05dc*/ 	.word	0x00000800
        /*05e0*/ 	.word	0x000000ff
        /*05e4*/ 	.word	0x00038320
        /*05e8*/ 	.short	0x0100
        /*05ea*/ 	.byte	0x08
	.zero		1


	//   ....[90]....
        /*05ec*/ 	.word	0x00000810
        /*05f0*/ 	.word	0x000000ff
        /*05f4*/ 	.word	0x00038168
        /*05f8*/ 	.short	0x0100
        /*05fa*/ 	.byte	0x08
	.zero		1


	//   ....[91]....
        /*05fc*/ 	.word	0x00000820
        /*0600*/ 	.word	0x000000ff
        /*0604*/ 	.word	0x00038328
        /*0608*/ 	.short	0x0100
        /*060a*/ 	.byte	0x08
	.zero		1


	//   ....[92]....
        /*060c*/ 	.word	0x00000830
        /*0610*/ 	.word	0x000000ff
        /*0614*/ 	.word	0x00038170
        /*0618*/ 	.short	0x0100
        /*061a*/ 	.byte	0x08
	.zero		1


	//   ....[93]....
        /*061c*/ 	.word	0x00000840
        /*0620*/ 	.word	0x000000ff
        /*0624*/ 	.word	0x00038330
        /*0628*/ 	.short	0x0100
        /*062a*/ 	.byte	0x08
	.zero		1


	//   ....[94]....
        /*062c*/ 	.word	0x00000850
        /*0630*/ 	.word	0x000000ff
        /*0634*/ 	.word	0x00038178
        /*0638*/ 	.short	0x0100
        /*063a*/ 	.byte	0x08
	.zero		1


	//   ....[95]....
        /*063c*/ 	.word	0x00000860
        /*0640*/ 	.word	0x000000ff
        /*0644*/ 	.word	0x00038338
        /*0648*/ 	.short	0x0100
        /*064a*/ 	.byte	0x08
	.zero		1


	//   ....[96]....
        /*064c*/ 	.word	0x00000870
        /*0650*/ 	.word	0x000000ff
        /*0654*/ 	.word	0x00038180
        /*0658*/ 	.short	0x0100
        /*065a*/ 	.byte	0x08
	.zero		1


	//   ....[97]....
        /*065c*/ 	.word	0x00000880
        /*0660*/ 	.word	0x000000ff
        /*0664*/ 	.word	0x00038340
        /*0668*/ 	.short	0x0100
        /*066a*/ 	.byte	0x08
	.zero		1


	//   ....[98]....
        /*066c*/ 	.word	0x00000890
        /*0670*/ 	.word	0x000000ff
        /*0674*/ 	.word	0x00038188
        /*0678*/ 	.short	0x0100
        /*067a*/ 	.byte	0x08
	.zero		1


	//   ....[99]....
        /*067c*/ 	.word	0x000008a0
        /*0680*/ 	.word	0x000000ff
        /*0684*/ 	.word	0x00038348
        /*0688*/ 	.short	0x0100
        /*068a*/ 	.byte	0x08
	.zero		1


	//   ....[100]....
        /*068c*/ 	.word	0x000008b0
        /*0690*/ 	.word	0x000000ff
        /*0694*/ 	.word	0x00038190
        /*0698*/ 	.short	0x0100
        /*069a*/ 	.byte	0x08
	.zero		1


	//   ....[101]....
        /*069c*/ 	.word	0x000008c0
        /*06a0*/ 	.word	0x000000ff
        /*06a4*/ 	.word	0x00038350
        /*06a8*/ 	.short	0x0100
        /*06aa*/ 	.byte	0x08
	.zero		1


	//   ....[102]....
        /*06ac*/ 	.word	0x000008d0
        /*06b0*/ 	.word	0x000000ff
        /*06b4*/ 	.word	0x00038198
        /*06b8*/ 	.short	0x0100
        /*06ba*/ 	.byte	0x08
	.zero		1


	//   ....[103]....
        /*06bc*/ 	.word	0x000008e0
        /*06c0*/ 	.word	0x000000ff
        /*06c4*/ 	.word	0x00038358
        /*06c8*/ 	.short	0x0100
        /*06ca*/ 	.byte	0x08
	.zero		1


	//   ....[104]....
        /*06cc*/ 	.word	0x000008f0
        /*06d0*/ 	.word	0x000000ff
        /*06d4*/ 	.word	0x000381a0
        /*06d8*/ 	.short	0x0100
        /*06da*/ 	.byte	0x08
	.zero		1


	//   ....[105]....
        /*06dc*/ 	.word	0x00000900
        /*06e0*/ 	.word	0x000000ff
        /*06e4*/ 	.word	0x00038360
        /*06e8*/ 	.short	0x0100
        /*06ea*/ 	.byte	0x08
	.zero		1


	//   ....[106]....
        /*06ec*/ 	.word	0x00000910
        /*06f0*/ 	.word	0x000000ff
        /*06f4*/ 	.word	0x000381a8
        /*06f8*/ 	.short	0x0100
        /*06fa*/ 	.byte	0x08
	.zero		1


	//   ....[107]....
        /*06fc*/ 	.word	0x00000920
        /*0700*/ 	.word	0x000000ff
        /*0704*/ 	.word	0x00038368
        /*0708*/ 	.short	0x0100
        /*070a*/ 	.byte	0x08
	.zero		1


	//   ....[108]....
        /*070c*/ 	.word	0x00000930
        /*0710*/ 	.word	0x000000ff
        /*0714*/ 	.word	0x000381b0
        /*0718*/ 	.short	0x0100
        /*071a*/ 	.byte	0x08
	.zero		1


	//   ....[109]....
        /*071c*/ 	.word	0x00000940
        /*0720*/ 	.word	0x000000ff
        /*0724*/ 	.word	0x00038370
        /*0728*/ 	.short	0x0100
        /*072a*/ 	.byte	0x08
	.zero		1


	//   ....[110]....
        /*072c*/ 	.word	0x00000950
        /*0730*/ 	.word	0x000000ff
        /*0734*/ 	.word	0x000381b8
        /*0738*/ 	.short	0x0100
        /*073a*/ 	.byte	0x08
	.zero		1


	//   ....[111]....
        /*073c*/ 	.word	0x00000960
        /*0740*/ 	.word	0x000000ff
        /*0744*/ 	.word	0x00038378
        /*0748*/ 	.short	0x0100
        /*074a*/ 	.byte	0x08
	.zero		1


	//   ....[112]....
        /*074c*/ 	.word	0x00000f70
        /*0750*/ 	.word	0x0000000b
        /*0754*/ 	.word	0x00038000
        /*0758*/ 	.short	0x010a
        /*075a*/ 	.byte	0x3f
	.zero		1


	//   ....[113]....
        /*075c*/ 	.word	0x00001240
        /*0760*/ 	.word	0x00000008
        /*0764*/ 	.word	0x00038000
        /*0768*/ 	.short	0x010a
        /*076a*/ 	.byte	0x3f
	.zero		1


	//   ....[114]....
        /*076c*/ 	.word	0x00001350
        /*0770*/ 	.word	0x000000ff
        /*0774*/ 	.word	0x00000000
        /*0778*/ 	.short	0x0101
        /*077a*/ 	.byte	0x06
	.zero		1


	//   ....[115]....
        /*077c*/ 	.word	0x00001540
        /*0780*/ 	.word	0x00000004
        /*0784*/ 	.word	0x00000000
        /*0788*/ 	.short	0x0101
        /*078a*/ 	.byte	0x3f
	.zero		1


	//   ....[116]....
        /*078c*/ 	.word	0x00003e50
        /*0790*/ 	.word	0x0000000c
        /*0794*/ 	.word	0x000381c0
        /*0798*/ 	.short	0x010a
        /*079a*/ 	.byte	0x3f
	.zero		1


	//   ....[117]....
        /*079c*/ 	.word	0x000044e0
        /*07a0*/ 	.word	0x00000002
        /*07a4*/ 	.word	0x00000000
        /*07a8*/ 	.short	0x010a
        /*07aa*/ 	.byte	0x3f
	.zero		1


	//   ....[118]....
        /*07ac*/ 	.word	0x00004590
        /*07b0*/ 	.word	0x00000002
        /*07b4*/ 	.word	0x00000000
        /*07b8*/ 	.short	0x010a
        /*07ba*/ 	.byte	0x3f
	.zero		1


	//   ....[119]....
        /*07bc*/ 	.word	0x00004640
        /*07c0*/ 	.word	0x00000002
        /*07c4*/ 	.word	0x00000000
        /*07c8*/ 	.short	0x010a
        /*07ca*/ 	.byte	0x3f
	.zero		1


	//   ....[120]....
        /*07cc*/ 	.word	0x000046f0
        /*07d0*/ 	.word	0x00000002
        /*07d4*/ 	.word	0x00000000
        /*07d8*/ 	.short	0x010a
        /*07da*/ 	.byte	0x3f
	.zero		1


	//   ....[121]....
        /*07dc*/ 	.word	0x000047a0
        /*07e0*/ 	.word	0x00000002
        /*07e4*/ 	.word	0x00000000
        /*07e8*/ 	.short	0x010a
        /*07ea*/ 	.byte	0x3f
	.zero		1


	//   ....[122]....
        /*07ec*/ 	.word	0x00004850
        /*07f0*/ 	.word	0x00000002
        /*07f4*/ 	.word	0x00000000
        /*07f8*/ 	.short	0x010a
        /*07fa*/ 	.byte	0x3f
	.zero		1


	//   ....[123]....
        /*07fc*/ 	.word	0x00004900
        /*0800*/ 	.word	0x00000002
        /*0804*/ 	.word	0x00000000
        /*0808*/ 	.short	0x010a
        /*080a*/ 	.byte	0x3f
	.zero		1


	//   ....[124]....
        /*080c*/ 	.word	0x000049b0
        /*0810*/ 	.word	0x00000002
        /*0814*/ 	.word	0x00000000
        /*0818*/ 	.short	0x010a
        /*081a*/ 	.byte	0x3f
	.zero		1


	//   ....[125]....
        /*081c*/ 	.word	0x00004a60
        /*0820*/ 	.word	0x00000002
        /*0824*/ 	.word	0x00000000
        /*0828*/ 	.short	0x010a
        /*082a*/ 	.byte	0x3f
	.zero		1


	//   ....[126]....
        /*082c*/ 	.word	0x00004b10
        /*0830*/ 	.word	0x00000002
        /*0834*/ 	.word	0x00000000
        /*0838*/ 	.short	0x010a
        /*083a*/ 	.byte	0x3f
	.zero		1


	//   ....[127]....
        /*083c*/ 	.word	0x00004bc0
        /*0840*/ 	.word	0x00000002
        /*0844*/ 	.word	0x00000000
        /*0848*/ 	.short	0x010a
        /*084a*/ 	.byte	0x3f
	.zero		1


	//   ....[128]....
        /*084c*/ 	.word	0x00004c70
        /*0850*/ 	.word	0x00000002
        /*0854*/ 	.word	0x00000000
        /*0858*/ 	.short	0x010a
        /*085a*/ 	.byte	0x3f
	.zero		1


	//   ....[129]....
        /*085c*/ 	.word	0x00004d20
        /*0860*/ 	.word	0x00000002
        /*0864*/ 	.word	0x00000000
        /*0868*/ 	.short	0x010a
        /*086a*/ 	.byte	0x3f
	.zero		1


	//   ....[130]....
        /*086c*/ 	.word	0x00004dd0
        /*0870*/ 	.word	0x00000002
        /*0874*/ 	.word	0x00000000
        /*0878*/ 	.short	0x010a
        /*087a*/ 	.byte	0x3f
	.zero		1


	//   ....[131]....
        /*087c*/ 	.word	0x00004e80
        /*0880*/ 	.word	0x00000002
        /*0884*/ 	.word	0x00000000
        /*0888*/ 	.short	0x010a
        /*088a*/ 	.byte	0x3f
	.zero		1


	//   ....[132]....
        /*088c*/ 	.word	0x00004f30
        /*0890*/ 	.word	0x00000002
        /*0894*/ 	.word	0x00000000
        /*0898*/ 	.short	0x010a
        /*089a*/ 	.byte	0x3f
	.zero		1


	//   ....[133]....
        /*089c*/ 	.word	0x00004fe0
        /*08a0*/ 	.word	0x00000002
        /*08a4*/ 	.word	0x00000000
        /*08a8*/ 	.short	0x010a
        /*08aa*/ 	.byte	0x3f
	.zero		1


	//   ....[134]....
        /*08ac*/ 	.word	0x00005090
        /*08b0*/ 	.word	0x00000002
        /*08b4*/ 	.word	0x00000000
        /*08b8*/ 	.short	0x010a
        /*08ba*/ 	.byte	0x3f
	.zero		1


	//   ....[135]....
        /*08bc*/ 	.word	0x00005140
        /*08c0*/ 	.word	0x00000002
        /*08c4*/ 	.word	0x00000000
        /*08c8*/ 	.short	0x010a
        /*08ca*/ 	.byte	0x3f
	.zero		1


	//   ....[136]....
        /*08cc*/ 	.word	0x000051f0
        /*08d0*/ 	.word	0x00000002
        /*08d4*/ 	.word	0x00000000
        /*08d8*/ 	.short	0x010a
        /*08da*/ 	.byte	0x3f
	.zero		1


	//   ....[137]....
        /*08dc*/ 	.word	0x000052a0
        /*08e0*/ 	.word	0x00000002
        /*08e4*/ 	.word	0x00000000
        /*08e8*/ 	.short	0x010a
        /*08ea*/ 	.byte	0x3f
	.zero		1


	//   ....[138]....
        /*08ec*/ 	.word	0x00005350
        /*08f0*/ 	.word	0x00000002
        /*08f4*/ 	.word	0x00000000
        /*08f8*/ 	.short	0x010a
        /*08fa*/ 	.byte	0x3f
	.zero		1


	//   ....[139]....
        /*08fc*/ 	.word	0x00005400
        /*0900*/ 	.word	0x00000002
        /*0904*/ 	.word	0x00000000
        /*0908*/ 	.short	0x010a
        /*090a*/ 	.byte	0x3f
	.zero		1


	//   ....[140]....
        /*090c*/ 	.word	0x000054b0
        /*0910*/ 	.word	0x00000002
        /*0914*/ 	.word	0x00000000
        /*0918*/ 	.short	0x010a
        /*091a*/ 	.byte	0x3f
	.zero		1


	//   ....[141]....
        /*091c*/ 	.word	0x00005560
        /*0920*/ 	.word	0x00000002
        /*0924*/ 	.word	0x00000000
        /*0928*/ 	.short	0x010a
        /*092a*/ 	.byte	0x3f
	.zero		1


	//   ....[142]....
        /*092c*/ 	.word	0x00005610
        /*0930*/ 	.word	0x00000002
        /*0934*/ 	.word	0x00000000
        /*0938*/ 	.short	0x010a
        /*093a*/ 	.byte	0x3f
	.zero		1


	//   ....[143]....
        /*093c*/ 	.word	0x000056c0
        /*0940*/ 	.word	0x00000002
        /*0944*/ 	.word	0x00000000
        /*0948*/ 	.short	0x010a
        /*094a*/ 	.byte	0x3f
	.zero		1


	//   ....[144]....
        /*094c*/ 	.word	0x00005770
        /*0950*/ 	.word	0x00000002
        /*0954*/ 	.word	0x00000000
        /*0958*/ 	.short	0x010a
        /*095a*/ 	.byte	0x3f
	.zero		1


	//   ....[145]....
        /*095c*/ 	.word	0x00005820
        /*0960*/ 	.word	0x00000002
        /*0964*/ 	.word	0x00000000
        /*0968*/ 	.short	0x010a
        /*096a*/ 	.byte	0x3f
	.zero		1


	//   ....[146]....
        /*096c*/ 	.word	0x000058d0
        /*0970*/ 	.word	0x00000002
        /*0974*/ 	.word	0x00000000
        /*0978*/ 	.short	0x010a
        /*097a*/ 	.byte	0x3f
	.zero		1


	//   ....[147]....
        /*097c*/ 	.word	0x00005980
        /*0980*/ 	.word	0x00000002
        /*0984*/ 	.word	0x00000000
        /*0988*/ 	.short	0x010a
        /*098a*/ 	.byte	0x3f
	.zero		1


	//   ....[148]....
        /*098c*/ 	.word	0x00005a30
        /*0990*/ 	.word	0x00000002
        /*0994*/ 	.word	0x00000000
        /*0998*/ 	.short	0x010a
        /*099a*/ 	.byte	0x3f
	.zero		1


	//   ....[149]....
        /*099c*/ 	.word	0x00005ae0
        /*09a0*/ 	.word	0x00000002
        /*09a4*/ 	.word	0x00000000
        /*09a8*/ 	.short	0x010a
        /*09aa*/ 	.byte	0x3f
	.zero		1


	//   ....[150]....
        /*09ac*/ 	.word	0x00005b90
        /*09b0*/ 	.word	0x00000002
        /*09b4*/ 	.word	0x00000000
        /*09b8*/ 	.short	0x010a
        /*09ba*/ 	.byte	0x3f
	.zero		1


	//   ....[151]....
        /*09bc*/ 	.word	0x00005c40
        /*09c0*/ 	.word	0x00000002
        /*09c4*/ 	.word	0x00000000
        /*09c8*/ 	.short	0x010a
        /*09ca*/ 	.byte	0x3f
	.zero		1


	//   ....[152]....
        /*09cc*/ 	.word	0x00005cf0
        /*09d0*/ 	.word	0x00000002
        /*09d4*/ 	.word	0x00000000
        /*09d8*/ 	.short	0x010a
        /*09da*/ 	.byte	0x3f
	.zero		1


	//   ....[153]....
        /*09dc*/ 	.word	0x00005da0
        /*09e0*/ 	.word	0x00000002
        /*09e4*/ 	.word	0x00000000
        /*09e8*/ 	.short	0x010a
        /*09ea*/ 	.byte	0x3f
	.zero		1


	//   ....[154]....
        /*09ec*/ 	.word	0x00005e50
        /*09f0*/ 	.word	0x00000002
        /*09f4*/ 	.word	0x00000000
        /*09f8*/ 	.short	0x010a
        /*09fa*/ 	.byte	0x3f
	.zero		1


	//   ....[155]....
        /*09fc*/ 	.word	0x00005f00
        /*0a00*/ 	.word	0x00000002
        /*0a04*/ 	.word	0x00000000
        /*0a08*/ 	.short	0x010a
        /*0a0a*/ 	.byte	0x3f
	.zero		1


	//   ....[156]....
        /*0a0c*/ 	.word	0x00005fb0
        /*0a10*/ 	.word	0x00000002
        /*0a14*/ 	.word	0x00000000
        /*0a18*/ 	.short	0x010a
        /*0a1a*/ 	.byte	0x3f
	.zero		1


	//   ....[157]....
        /*0a1c*/ 	.word	0x00006060
        /*0a20*/ 	.word	0x00000002
        /*0a24*/ 	.word	0x00000000
        /*0a28*/ 	.short	0x010a
        /*0a2a*/ 	.byte	0x3f
	.zero		1


	//   ....[158]....
        /*0a2c*/ 	.word	0x00006110
        /*0a30*/ 	.word	0x00000002
        /*0a34*/ 	.word	0x00000000
        /*0a38*/ 	.short	0x010a
        /*0a3a*/ 	.byte	0x3f
	.zero		1


	//   ....[159]....
        /*0a3c*/ 	.word	0x000061c0
        /*0a40*/ 	.word	0x00000002
        /*0a44*/ 	.word	0x00000000
        /*0a48*/ 	.short	0x010a
        /*0a4a*/ 	.byte	0x3f
	.zero		1


	//   ....[160]....
        /*0a4c*/ 	.word	0x00006270
        /*0a50*/ 	.word	0x00000002
        /*0a54*/ 	.word	0x00000000
        /*0a58*/ 	.short	0x010a
        /*0a5a*/ 	.byte	0x3f
	.zero		1


	//   ....[161]....
        /*0a5c*/ 	.word	0x00006320
        /*0a60*/ 	.word	0x00000002
        /*0a64*/ 	.word	0x00000000
        /*0a68*/ 	.short	0x010a
        /*0a6a*/ 	.byte	0x3f
	.zero		1


	//   ....[162]....
        /*0a6c*/ 	.word	0x000063d0
        /*0a70*/ 	.word	0x00000002
        /*0a74*/ 	.word	0x00000000
        /*0a78*/ 	.short	0x010a
        /*0a7a*/ 	.byte	0x3f
	.zero		1


	//   ....[163]....
        /*0a7c*/ 	.word	0x00006480
        /*0a80*/ 	.word	0x00000002
        /*0a84*/ 	.word	0x00000000
        /*0a88*/ 	.short	0x010a
        /*0a8a*/ 	.byte	0x3f
	.zero		1


	//   ....[164]....
        /*0a8c*/ 	.word	0x00006530
        /*0a90*/ 	.word	0x00000002
        /*0a94*/ 	.word	0x00000000
        /*0a98*/ 	.short	0x010a
        /*0a9a*/ 	.byte	0x3f
	.zero		1


	//   ....[165]....
        /*0a9c*/ 	.word	0x000065e0
        /*0aa0*/ 	.word	0x00000002
        /*0aa4*/ 	.word	0x00000000
        /*0aa8*/ 	.short	0x010a
        /*0aaa*/ 	.byte	0x3f
	.zero		1


	//   ....[166]....
        /*0aac*/ 	.word	0x00006690
        /*0ab0*/ 	.word	0x00000002
        /*0ab4*/ 	.word	0x00000000
        /*0ab8*/ 	.short	0x010a
        /*0aba*/ 	.byte	0x3f
	.zero		1


	//   ....[167]....
        /*0abc*/ 	.word	0x00006740
        /*0ac0*/ 	.word	0x00000002
        /*0ac4*/ 	.word	0x00000000
        /*0ac8*/ 	.short	0x010a
        /*0aca*/ 	.byte	0x3f
	.zero		1


	//   ....[168]....
        /*0acc*/ 	.word	0x000067f0
        /*0ad0*/ 	.word	0x00000002
        /*0ad4*/ 	.word	0x00000000
        /*0ad8*/ 	.short	0x010a
        /*0ada*/ 	.byte	0x3f
	.zero		1


	//   ....[169]....
        /*0adc*/ 	.word	0x000068a0
        /*0ae0*/ 	.word	0x00000002
        /*0ae4*/ 	.word	0x00000000
        /*0ae8*/ 	.short	0x010a
        /*0aea*/ 	.byte	0x3f
	.zero		1


	//   ....[170]....
        /*0aec*/ 	.word	0x00006950
        /*0af0*/ 	.word	0x00000002
        /*0af4*/ 	.word	0x00000000
        /*0af8*/ 	.short	0x010a
        /*0afa*/ 	.byte	0x3f
	.zero		1


	//   ....[171]....
        /*0afc*/ 	.word	0x00006a00
        /*0b00*/ 	.word	0x00000002
        /*0b04*/ 	.word	0x00000000
        /*0b08*/ 	.short	0x010a
        /*0b0a*/ 	.byte	0x3f
	.zero		1


	//   ....[172]....
        /*0b0c*/ 	.word	0x00006ab0
        /*0b10*/ 	.word	0x00000003
        /*0b14*/ 	.word	0x00000000
        /*0b18*/ 	.short	0x010a
        /*0b1a*/ 	.byte	0x3f
	.zero		1


	//----- nvinfo : EIATTR_NUM_MBARRIERS
	.align		4
.L_26:
        /*0b1c*/ 	.byte	0x03, 0x38
        /*0b1e*/ 	.short	0x0070


	//----- nvinfo : EIATTR_EXIT_INSTR_OFFSETS
	.align		4
        /*0b20*/ 	.byte	0x04, 0x1c
        /*0b22*/ 	.short	(.L_28 - .L_27)


	//   ....[0]....
.L_27:
        /*0b24*/ 	.word	0x00000da0


	//   ....[1]....
        /*0b28*/ 	.word	0x00001620


	//   ....[2]....
        /*0b2c*/ 	.word	0x00003350


	//   ....[3]....
        /*0b30*/ 	.word	0x00003370


	//   ....[4]....
        /*0b34*/ 	.word	0x00003c70


	//   ....[5]....
        /*0b38*/ 	.word	0x00003c90


	//   ....[6]....
        /*0b3c*/ 	.word	0x00003cb0


	//   ....[7]....
        /*0b40*/ 	.word	0x000043d0


	//   ....[8]....
        /*0b44*/ 	.word	0x00006ae0


	//----- nvinfo : EIATTR_MAX_THREADS
	.align		4
.L_28:
        /*0b48*/ 	.byte	0x04, 0x05
        /*0b4a*/ 	.short	(.L_30 - .L_29)
.L_29:
        /*0b4c*/ 	.word	0x00000100
        /*0b50*/ 	.word	0x00000001
        /*0b54*/ 	.word	0x00000001


	//----- nvinfo : EIATTR_CRS_STACK_SIZE
	.align		4
.L_30:
        /*0b58*/ 	.byte	0x04, 0x1e
        /*0b5a*/ 	.short	(.L_32 - .L_31)
.L_31:
        /*0b5c*/ 	.word	0x00000000


	//----- nvinfo : EIATTR_CBANK_PARAM_SIZE
	.align		4
.L_32:
        /*0b60*/ 	.byte	0x03, 0x19
        /*0b62*/ 	.short	0x03f0


	//----- nvinfo : EIATTR_PARAM_CBANK
	.align		4
        /*0b64*/ 	.byte	0x04, 0x0a
        /*0b66*/ 	.short	(.L_34 - .L_33)
	.align		4
.L_33:
        /*0b68*/ 	.word	index@(.nv.constant0._ZN7cutlass13device_kernelINS_4conv6kernel13ConvUniversalINS1_16ConvProblemShapeILNS1_8OperatorE0ELi2EEENS1_10collective14CollectiveConvINS1_46MainloopSm90TmaGmmaWarpSpecializedImplicitGemmILS5_0ELi56ELi2EN4cute5tupleIJNSA_1CILi1EEESD_SD_EEENS1_36KernelImplicitTmaWarpSpecializedSm90ELi1EEENSB_IJNSC_ILi64EEESH_NSB_IJNSC_ILi32EEEEEEEEENS_12float_e4m3_tESL_NSA_8TiledMMAINSA_8MMA_AtomIJNSA_4SM904GMMA30MMA_64x64x32_F32E4M3E4M3_SS_TNILNSP_7ScaleInE1ELSR_1EEEEEENSA_6LayoutISE_NSB_IJNSC_ILi0EEESV_SV_EEEEENSB_IJNSA_10UnderscoreESY_SY_EEEEENS7_6detail26Sm90ImplicitGemmTileTraitsINSA_20SM90_TMA_LOAD_IM2COLENSA_14ComposedLayoutINSA_7SwizzleILi1ELi4ELi3EEENSA_18smem_ptr_flag_bitsILi8EEENSU_INSB_IJNSB_IJNSC_ILi8EEES19_EEENSB_IJSI_SD_EEENSB_IJSD_NSC_ILi56EEEEEEEEENSB_IJNSB_IJSI_NSC_ILi256EEEEEENSB_IJSD_SV_EEENSB_IJSV_NSC_ILi2048EEEEEEEEEEEEEvEENS12_INSA_13SM90_TMA_LOADES1M_vEEEENS_8epilogue10collective6detail29Sm90TmaWarpSpecializedAdapterINS1S_15DefaultEpilogueISL_NSB_IJNSB_IJlllEEESD_SV_EEES1X_NS1R_6thread17LinearCombinationISL_Li1EffLNS1Y_9ScaleType4KindE0ELNS_15FloatRoundStyleE2ESL_EENS_4gemm15EpilogueDefaultEEEEEvvEEEEvNT_6ParamsE)
        /*0b6c*/ 	.short	0x0210
        /*0b6e*/ 	.short	0x03f0


	//----- nvinfo : EIATTR_SW_WAR
	.align		4
.L_34:
        /*0b70*/ 	.byte	0x04, 0x36
        /*0b72*/ 	.short	(.L_36 - .L_35)
.L_35:
        /*0b74*/ 	.word	0x00000008
.L_36:


//--------------------- .nv.callgraph             --------------------------
	.section	.nv.callgraph,"",@"SHT_CUDA_CALLGRAPH"
	.align	4
	.sectionentsize	8
	.align		4
        /*0000*/ 	.word	0x00000000
	.align		4
        /*0004*/ 	.word	0xffffffff
	.align		4
        /*0008*/ 	.word	0x00000000
	.align		4
        /*000c*/ 	.word	0xfffffffe
	.align		4
        /*0010*/ 	.word	0x00000000
	.align		4
        /*0014*/ 	.word	0xfffffffd
	.align		4
        /*0018*/ 	.word	0x00000000
	.align		4
        /*001c*/ 	.word	0xfffffffc


//--------------------- .nv.constant4             --------------------------
	.section	.nv.constant4,"a",@progbits
	.align	8
	.align		8
.nv.constant4:
        /*0000*/ 	.dword	_ZN39_INTERNAL_fcaff13b_4_k_cu_41b501c9_25164cuda3std3__45__cpo5beginE
	.align		8
        /*0008*/ 	.dword	_ZN39_INTERNAL_fcaff13b_4_k_cu_41b501c9_25164cuda3std3__45__cpo3endE
	.align		8
        /*0010*/ 	.dword	_ZN39_INTERNAL_fcaff13b_4_k_cu_41b501c9_25164cuda3std3__45__cpo6cbeginE
	.align		8
        /*0018*/ 	.dword	_ZN39_INTERNAL_fcaff13b_4_k_cu_41b501c9_25164cuda3std3__45__cpo4cendE
	.align		8
        /*0020*/ 	.dword	_ZN39_INTERNAL_fcaff13b_4_k_cu_41b501c9_25164cuda3std3__441_GLOBAL__N__fcaff13b_4_k_cu_41b501c9_25166ignoreE
	.align		8
        /*0028*/ 	.dword	_ZN39_INTERNAL_fcaff13b_4_k_cu_41b501c9_25164cuda3std3__419piecewise_constructE
	.align		8
        /*0030*/ 	.dword	_ZN39_INTERNAL_fcaff13b_4_k_cu_41b501c9_25164cuda3std3__48in_placeE
	.align		8
        /*0038*/ 	.dword	_ZN39_INTERNAL_fcaff13b_4_k_cu_41b501c9_25164cuda3std6ranges3__45__cpo4swapE
	.align		8
        /*0040*/ 	.dword	_ZN39_INTERNAL_fcaff13b_4_k_cu_41b501c9_25164cuda3std6ranges3__45__cpo9iter_moveE
	.align		8
        /*0048*/ 	.dword	_ZN39_INTERNAL_fcaff13b_4_k_cu_41b501c9_25164cute7productE
	.align		8
        /*0050*/ 	.dword	_ZN39_INTERNAL_fcaff13b_4_k_cu_41b501c9_25164cute1_E


//--------------------- .text._ZN7cutlass13device_kernelINS_4conv6kernel13ConvUniversalINS1_16ConvProblemShapeILNS1_8OperatorE0ELi2EEENS1_10collective14CollectiveConvINS1_46MainloopSm90TmaGmmaWarpSpecializedImplicitGemmILS5_0ELi56ELi2EN4cute5tupleIJNSA_1CILi1EEESD_SD_EEENS1_36KernelImplicitTmaWarpSpecializedSm90ELi1EEENSB_IJNSC_ILi64EEESH_NSB_IJNSC_ILi32EEEEEEEEENS_12float_e4m3_tESL_NSA_8TiledMMAINSA_8MMA_AtomIJNSA_4SM904GMMA30MMA_64x64x32_F32E4M3E4M3_SS_TNILNSP_7ScaleInE1ELSR_1EEEEEENSA_6LayoutISE_NSB_IJNSC_ILi0EEESV_SV_EEEEENSB_IJNSA_10UnderscoreESY_SY_EEEEENS7_6detail26Sm90ImplicitGemmTileTraitsINSA_20SM90_TMA_LOAD_IM2COLENSA_14ComposedLayoutINSA_7SwizzleILi1ELi4ELi3EEENSA_18smem_ptr_flag_bitsILi8EEENSU_INSB_IJNSB_IJNSC_ILi8EEES19_EEENSB_IJSI_SD_EEENSB_IJSD_NSC_ILi56EEEEEEEEENSB_IJNSB_IJSI_NSC_ILi256EEEEEENSB_IJSD_SV_EEENSB_IJSV_NSC_ILi2048EEEEEEEEEEEEEvEENS12_INSA_13SM90_TMA_LOADES1M_vEEEENS_8epilogue10collective6detail29Sm90TmaWarpSpecializedAdapterINS1S_15DefaultEpilogueISL_NSB_IJNSB_IJlllEEESD_SV_EEES1X_NS1R_6thread17LinearCombinationISL_Li1EffLNS1Y_9ScaleType4KindE0ELNS_15FloatRoundStyleE2ESL_EENS_4gemm15EpilogueDefaultEEEEEvvEEEEvNT_6ParamsE --------------------------
	.section	.text._ZN7cutlass13device_kernelINS_4conv6kernel13ConvUniversalINS1_16ConvProblemShapeILNS1_8OperatorE0ELi2EEENS1_10collective14CollectiveConvINS1_46MainloopSm90TmaGmmaWarpSpecializedImplicitGemmILS5_0ELi56ELi2EN4cute5tupleIJNSA_1CILi1EEESD_SD_EEENS1_36KernelImplicitTmaWarpSpecializedSm90ELi1EEENSB_IJNSC_ILi64EEESH_NSB_IJNSC_ILi32EEEEEEEEENS_12float_e4m3_tESL_NSA_8TiledMMAINSA_8MMA_AtomIJNSA_4SM904GMMA30MMA_64x64x32_F32E4M3E4M3_SS_TNILNSP_7ScaleInE1ELSR_1EEEEEENSA_6LayoutISE_NSB_IJNSC_ILi0EEESV_SV_EEEEENSB_IJNSA_10UnderscoreESY_SY_EEEEENS7_6detail26Sm90ImplicitGemmTileTraitsINSA_20SM90_TMA_LOAD_IM2COLENSA_14ComposedLayoutINSA_7SwizzleILi1ELi4ELi3EEENSA_18smem_ptr_flag_bitsILi8EEENSU_INSB_IJNSB_IJNSC_ILi8EEES19_EEENSB_IJSI_SD_EEENSB_IJSD_NSC_ILi56EEEEEEEEENSB_IJNSB_IJSI_NSC_ILi256EEEEEENSB_IJSD_SV_EEENSB_IJSV_NSC_ILi2048EEEEEEEEEEEEEvEENS12_INSA_13SM90_TMA_LOADES1M_vEEEENS_8epilogue10collective6detail29Sm90TmaWarpSpecializedAdapterINS1S_15DefaultEpilogueISL_NSB_IJNSB_IJlllEEESD_SV_EEES1X_NS1R_6thread17LinearCombinationISL_Li1EffLNS1Y_9ScaleType4KindE0ELNS_15FloatRoundStyleE2ESL_EENS_4gemm15EpilogueDefaultEEEEEvvEEEEvNT_6ParamsE,"ax",@progbits
	.align	128
.text._ZN7cutlass13device_kernelINS_4conv6kernel13ConvUniversalINS1_16ConvProblemShapeILNS1_8OperatorE0ELi2EEENS1_10collective14CollectiveConvINS1_46MainloopSm90TmaGmmaWarpSpecializedImplicitGemmILS5_0ELi56ELi2EN4cute5tupleIJNSA_1CILi1EEESD_SD_EEENS1_36KernelImplicitTmaWarpSpecializedSm90ELi1EEENSB_IJNSC_ILi64EEESH_NSB_IJNSC_ILi32EEEEEEEEENS_12float_e4m3_tESL_NSA_8TiledMMAINSA_8MMA_AtomIJNSA_4SM904GMMA30MMA_64x64x32_F32E4M3E4M3_SS_TNILNSP_7ScaleInE1ELSR_1EEEEEENSA_6LayoutISE_NSB_IJNSC_ILi0EEESV_SV_EEEEENSB_IJNSA_10UnderscoreESY_SY_EEEEENS7_6detail26Sm90ImplicitGemmTileTraitsINSA_20SM90_TMA_LOAD_IM2COLENSA_14ComposedLayoutINSA_7SwizzleILi1ELi4ELi3EEENSA_18smem_ptr_flag_bitsILi8EEENSU_INSB_IJNSB_IJNSC_ILi8EEES19_EEENSB_IJSI_SD_EEENSB_IJSD_NSC_ILi56EEEEEEEEENSB_IJNSB_IJSI_NSC_ILi256EEEEEENSB_IJSD_SV_EEENSB_IJSV_NSC_ILi2048EEEEEEEEEEEEEvEENS12_INSA_13SM90_TMA_LOADES1M_vEEEENS_8epilogue10collective6detail29Sm90TmaWarpSpecializedAdapterINS1S_15DefaultEpilogueISL_NSB_IJNSB_IJlllEEESD_SV_EEES1X_NS1R_6thread17LinearCombinationISL_Li1EffLNS1Y_9ScaleType4KindE0ELNS_15FloatRoundStyleE2ESL_EENS_4gemm15EpilogueDefaultEEEEEvvEEEEvNT_6ParamsE:
        .type           _ZN7cutlass13device_kernelINS_4conv6kernel13ConvUniversalINS1_16ConvProblemShapeILNS1_8OperatorE0ELi2EEENS1_10collective14CollectiveConvINS1_46MainloopSm90TmaGmmaWarpSpecializedImplicitGemmILS5_0ELi56ELi2EN4cute5tupleIJNSA_1CILi1EEESD_SD_EEENS1_36KernelImplicitTmaWarpSpecializedSm90ELi1EEENSB_IJNSC_ILi64EEESH_NSB_IJNSC_ILi32EEEEEEEEENS_12float_e4m3_tESL_NSA_8TiledMMAINSA_8MMA_AtomIJNSA_4SM904GMMA30MMA_64x64x32_F32E4M3E4M3_SS_TNILNSP_7ScaleInE1ELSR_1EEEEEENSA_6LayoutISE_NSB_IJNSC_ILi0EEESV_SV_EEEEENSB_IJNSA_10UnderscoreESY_SY_EEEEENS7_6detail26Sm90ImplicitGemmTileTraitsINSA_20SM90_TMA_LOAD_IM2COLENSA_14ComposedLayoutINSA_7SwizzleILi1ELi4ELi3EEENSA_18smem_ptr_flag_bitsILi8EEENSU_INSB_IJNSB_IJNSC_ILi8EEES19_EEENSB_IJSI_SD_EEENSB_IJSD_NSC_ILi56EEEEEEEEENSB_IJNSB_IJSI_NSC_ILi256EEEEEENSB_IJSD_SV_EEENSB_IJSV_NSC_ILi2048EEEEEEEEEEEEEvEENS12_INSA_13SM90_TMA_LOADES1M_vEEEENS_8epilogue10collective6detail29Sm90TmaWarpSpecializedAdapterINS1S_15DefaultEpilogueISL_NSB_IJNSB_IJlllEEESD_SV_EEES1X_NS1R_6thread17LinearCombinationISL_Li1EffLNS1Y_9ScaleType4KindE0ELNS_15FloatRoundStyleE2ESL_EENS_4gemm15EpilogueDefaultEEEEEvvEEEEvNT_6ParamsE,@function
        .size           _ZN7cutlass13device_kernelINS_4conv6kernel13ConvUniversalINS1_16ConvProblemShapeILNS1_8OperatorE0ELi2EEENS1_10collective14CollectiveConvINS1_46MainloopSm90TmaGmmaWarpSpecializedImplicitGemmILS5_0ELi56ELi2EN4cute5tupleIJNSA_1CILi1EEESD_SD_EEENS1_36KernelImplicitTmaWarpSpecializedSm90ELi1EEENSB_IJNSC_ILi64EEESH_NSB_IJNSC_ILi32EEEEEEEEENS_12float_e4m3_tESL_NSA_8TiledMMAINSA_8MMA_AtomIJNSA_4SM904GMMA30MMA_64x64x32_F32E4M3E4M3_SS_TNILNSP_7ScaleInE1ELSR_1EEEEEENSA_6LayoutISE_NSB_IJNSC_ILi0EEESV_SV_EEEEENSB_IJNSA_10UnderscoreESY_SY_EEEEENS7_6detail26Sm90ImplicitGemmTileTraitsINSA_20SM90_TMA_LOAD_IM2COLENSA_14ComposedLayoutINSA_7SwizzleILi1ELi4ELi3EEENSA_18smem_ptr_flag_bitsILi8EEENSU_INSB_IJNSB_IJNSC_ILi8EEES19_EEENSB_IJSI_SD_EEENSB_IJSD_NSC_ILi56EEEEEEEEENSB_IJNSB_IJSI_NSC_ILi256EEEEEENSB_IJSD_SV_EEENSB_IJSV_NSC_ILi2048EEEEEEEEEEEEEvEENS12_INSA_13SM90_TMA_LOADES1M_vEEEENS_8epilogue10collective6detail29Sm90TmaWarpSpecializedAdapterINS1S_15DefaultEpilogueISL_NSB_IJNSB_IJlllEEESD_SV_EEES1X_NS1R_6thread17LinearCombinationISL_Li1EffLNS1Y_9ScaleType4KindE0ELNS_15FloatRoundStyleE2ESL_EENS_4gemm15EpilogueDefaultEEEEEvvEEEEvNT_6ParamsE,(.L_x_150 - _ZN7cutlass13device_kernelINS_4conv6kernel13ConvUniversalINS1_16ConvProblemShapeILNS1_8OperatorE0ELi2EEENS1_10collective14CollectiveConvINS1_46MainloopSm90TmaGmmaWarpSpecializedImplicitGemmILS5_0ELi56ELi2EN4cute5tupleIJNSA_1CILi1EEESD_SD_EEENS1_36KernelImplicitTmaWarpSpecializedSm90ELi1EEENSB_IJNSC_ILi64EEESH_NSB_IJNSC_ILi32EEEEEEEEENS_12float_e4m3_tESL_NSA_8TiledMMAINSA_8MMA_AtomIJNSA_4SM904GMMA30MMA_64x64x32_F32E4M3E4M3_SS_TNILNSP_7ScaleInE1ELSR_1EEEEEENSA_6LayoutISE_NSB_IJNSC_ILi0EEESV_SV_EEEEENSB_IJNSA_10UnderscoreESY_SY_EEEEENS7_6detail26Sm90ImplicitGemmTileTraitsINSA_20SM90_TMA_LOAD_IM2COLENSA_14ComposedLayoutINSA_7SwizzleILi1ELi4ELi3EEENSA_18smem_ptr_flag_bitsILi8EEENSU_INSB_IJNSB_IJNSC_ILi8EEES19_EEENSB_IJSI_SD_EEENSB_IJSD_NSC_ILi56EEEEEEEEENSB_IJNSB_IJSI_NSC_ILi256EEEEEENSB_IJSD_SV_EEENSB_IJSV_NSC_ILi2048EEEEEEEEEEEEEvEENS12_INSA_13SM90_TMA_LOADES1M_vEEEENS_8epilogue10collective6detail29Sm90TmaWarpSpecializedAdapterINS1S_15DefaultEpilogueISL_NSB_IJNSB_IJlllEEESD_SV_EEES1X_NS1R_6thread17LinearCombinationISL_Li1EffLNS1Y_9ScaleType4KindE0ELNS_15FloatRoundStyleE2ESL_EENS_4gemm15EpilogueDefaultEEEEEvvEEEEvNT_6ParamsE)
        .other          _ZN7cutlass13device_kernelINS_4conv6kernel13ConvUniversalINS1_16ConvProblemShapeILNS1_8OperatorE0ELi2EEENS1_10collective14CollectiveConvINS1_46MainloopSm90TmaGmmaWarpSpecializedImplicitGemmILS5_0ELi56ELi2EN4cute5tupleIJNSA_1CILi1EEESD_SD_EEENS1_36KernelImplicitTmaWarpSpecializedSm90ELi1EEENSB_IJNSC_ILi64EEESH_NSB_IJNSC_ILi32EEEEEEEEENS_12float_e4m3_tESL_NSA_8TiledMMAINSA_8MMA_AtomIJNSA_4SM904GMMA30MMA_64x64x32_F32E4M3E4M3_SS_TNILNSP_7ScaleInE1ELSR_1EEEEEENSA_6LayoutISE_NSB_IJNSC_ILi0EEESV_SV_EEEEENSB_IJNSA_10UnderscoreESY_SY_EEEEENS7_6detail26Sm90ImplicitGemmTileTraitsINSA_20SM90_TMA_LOAD_IM2COLENSA_14ComposedLayoutINSA_7SwizzleILi1ELi4ELi3EEENSA_18smem_ptr_flag_bitsILi8EEENSU_INSB_IJNSB_IJNSC_ILi8EEES19_EEENSB_IJSI_SD_EEENSB_IJSD_NSC_ILi56EEEEEEEEENSB_IJNSB_IJSI_NSC_ILi256EEEEEENSB_IJSD_SV_EEENSB_IJSV_NSC_ILi2048EEEEEEEEEEEEEvEENS12_INSA_13SM90_TMA_LOADES1M_vEEEENS_8epilogue10collective6detail29Sm90TmaWarpSpecializedAdapterINS1S_15DefaultEpilogueISL_NSB_IJNSB_IJlllEEESD_SV_EEES1X_NS1R_6thread17LinearCombinationISL_Li1EffLNS1Y_9ScaleType4KindE0ELNS_15FloatRoundStyleE2ESL_EENS_4gemm15EpilogueDefaultEEEEEvvEEEEvNT_6ParamsE,@"STO_CUDA_ENTRY STV_DEFAULT"
_ZN7cutlass13device_kernelINS_4conv6kernel13ConvUniversalINS1_16ConvProblemShapeILNS1_8OperatorE0ELi2EEENS1_10collective14CollectiveConvINS1_46MainloopSm90TmaGmmaWarpSpecializedImplicitGemmILS5_0ELi56ELi2EN4cute5tupleIJNSA_1CILi1EEESD_SD_EEENS1_36KernelImplicitTmaWarpSpecializedSm90ELi1EEENSB_IJNSC_ILi64EEESH_NSB_IJNSC_ILi32EEEEEEEEENS_12float_e4m3_tESL_NSA_8TiledMMAINSA_8MMA_AtomIJNSA_4SM904GMMA30MMA_64x64x32_F32E4M3E4M3_SS_TNILNSP_7ScaleInE1ELSR_1EEEEEENSA_6LayoutISE_NSB_IJNSC_ILi0EEESV_SV_EEEEENSB_IJNSA_10UnderscoreESY_SY_EEEEENS7_6detail26Sm90ImplicitGemmTileTraitsINSA_20SM90_TMA_LOAD_IM2COLENSA_14ComposedLayoutINSA_7SwizzleILi1ELi4ELi3EEENSA_18smem_ptr_flag_bitsILi8EEENSU_INSB_IJNSB_IJNSC_ILi8EEES19_EEENSB_IJSI_SD_EEENSB_IJSD_NSC_ILi56EEEEEEEEENSB_IJNSB_IJSI_NSC_ILi256EEEEEENSB_IJSD_SV_EEENSB_IJSV_NSC_ILi2048EEEEEEEEEEEEEvEENS12_INSA_13SM90_TMA_LOADES1M_vEEEENS_8epilogue10collective6detail29Sm90TmaWarpSpecializedAdapterINS1S_15DefaultEpilogueISL_NSB_IJNSB_IJlllEEESD_SV_EEES1X_NS1R_6thread17LinearCombinationISL_Li1EffLNS1Y_9ScaleType4KindE0ELNS_15FloatRoundStyleE2ESL_EENS_4gemm15EpilogueDefaultEEEEEvvEEEEvNT_6ParamsE:
[----:B------:R-:W-:Y:S01]  /*0000*/  LDC R1, c[0x0][0x28] ;  /* 0x00000a00ff017b82 */ /* 0x000fe20000000800 */
[----:B------:R-:W0:Y:S01]  /*0010*/  S2R R15, SR_TID.X ;  /* 0x00000000000f7919 */ /* 0x000e220000002100 */
[----:B------:R-:W-:Y:S01]  /*0020*/  ELECT P0, URZ, PT ;  /* 0x00000000003f782f */ /* 0x000fe20003800000 */
[----:B------:R-:W-:Y:S01]  /*0030*/  BSSY B0, `(.L_x_0) ;  /* 0x000000f000007945 */ /* 0x000fe20003800000 */
[--C-:B0-----:R-:W-:Y:S02]  /*0040*/  SHF.R.U32.HI R0, RZ, 0x5, R15.reuse ;  /* 0x00000005ff007819 */ /* 0x101fe4000001160f */
[----:B------:R-:W-:-:S03]  /*0050*/  SHF.R.U32.HI R3, RZ, 0x7, R15 ;  /* 0x00000007ff037819 */ /* 0x000fc6000001160f */
[----:B------:R-:W0:Y:S04]  /*0060*/  SHFL.IDX PT, R2, R0, RZ, 0x1f ;  /* 0x00001fff00027589 */ /* 0x000e2800000e0000 */
[----:B------:R1:W2:Y:S01]  /*0070*/  SHFL.IDX PT, R11, R3, RZ, 0x1f ;  /* 0x00001fff030b7589 */ /* 0x0002a200000e0000 */
[----:B0-----:R-:W-:-:S13]  /*0080*/  ISETP.NE.OR P0, PT, R2, RZ, !P0 ;  /* 0x000000ff0200720c */ /* 0x001fda0004705670 */
[----:B-12---:R-:W-:Y:S05]  /*0090*/  @P0 BRA `(.L_x_1) ;  /* 0x0000000000200947 */ /* 0x006fea0003800000 */
[----:B------:R-:W-:Y:S02]  /*00a0*/  ULDC.64 UR4, c[0x0][0x198] ;  /* 0x0000660000047ab9 */ /* 0x000fe40000000a00 */
[----:B------:R-:W-:Y:S02]  /*00b0*/  UIADD3 UR6, UP0, UR4, 0xf0, URZ ;  /* 0x000000f004067890 */ /* 0x000fe4000ff1e03f */
[----:B------:R-:W-:Y:S02]  /*00c0*/  UIADD3 UR4, UP1, UR4, 0x1f0, URZ ;  /* 0x000001f004047890 */ /* 0x000fe4000ff3e03f */
[----:B------:R-:W-:Y:S02]  /*00d0*/  UIADD3.X UR7, URZ, UR5, URZ, UP0, !UPT ;  /* 0x000000053f077290 */ /* 0x000fe400087fe43f */
[----:B------:R-:W-:-:S07]  /*00e0*/  UIADD3.X UR5, URZ, UR5, URZ, UP1, !UPT ;  /* 0x000000053f057290 */ /* 0x000fce0008ffe43f */
[----:B------:R0:W-:Y:S02]  /*00f0*/  UTMACCTL.PF [UR6] ;  /* 0x00000000060079b9 */ /* 0x0001e40008040000 */
[----:B------:R0:W-:Y:S02]  /*0100*/  UTMACCTL.PF [UR4] ;  /* 0x00000000040079b9 */ /* 0x0001e40008040000 */
[----:B0-----:R-:W-:Y:S01]  /*0110*/  NOP ;  /* 0x0000000000007918 */ /* 0x001fe20000000000 */
.L_x_1:
[----:B------:R-:W-:Y:S05]  /*0120*/  BSYNC B0 ;  /* 0x0000000000007941 */ /* 0x000fea0003800000 */
.L_x_0:
[----:B------:R-:W0:Y:S01]  /*0130*/  SHFL.IDX PT, R0, R0, RZ, 0x1f ;  /* 0x00001fff00007589 */ /* 0x000e2200000e0000 */
[----:B------:R-:W-:-:S04]  /*0140*/  SHF.R.S32.HI R3, RZ, 0x1f, R2 ;  /* 0x0000001fff037819 */ /* 0x000fc80000011402 */
[----:B------:R-:W-:Y:S02]  /*0150*/  LEA.HI R3, R3, R2, RZ, 0x2 ;  /* 0x0000000203037211 */ /* 0x000fe400078f10ff */
[----:B0-----:R-:W-:-:S13]  /*0160*/  ISETP.NE.AND P0, PT, R0, RZ, PT ;  /* 0x000000ff0000720c */ /* 0x001fda0003f05270 */
[----:B------:R-:W-:Y:S05]  /*0170*/  @P0 BRA `(.L_x_2) ;  /* 0x0000000800040947 */ /* 0x000fea0003800000 */
[----:B------:R-:W-:Y:S01]  /*0180*/  ELECT P0, URZ, PT ;  /* 0x00000000003f782f */ /* 0x000fe20003800000 */
[----:B------:R-:W-:-:S12]  /*0190*/  BSSY B0, `(.L_x_2) ;  /* 0x000007f000007945 */ /* 0x000fd80003800000 */
[----:B------:R-:W-:Y:S05]  /*01a0*/  @!P0 BRA `(.L_x_3) ;  /* 0x0000000400f48947 */ /* 0x000fea0003800000 */
[----:B------:R-:W0:Y:S01]  /*01b0*/  S2UR UR8, SR_CgaCtaId ;  /* 0x00000000000879c3 */ /* 0x000e220000008800 */
[----:B------:R-:W-:Y:S01]  /*01c0*/  UMOV UR4, 0x400 ;  /* 0x0000040000047882 */ /* 0x000fe20000000000 */
[----:B------:R-:W-:Y:S01]  /*01d0*/  UMOV UR5, 0x1 ;  /* 0x0000000100057882 */ /* 0x000fe20000000000 */
[----:B------:R-:W-:Y:S02]  /*01e0*/  UMOV UR6, 0x80 ;  /* 0x0000008000067882 */ /* 0x000fe40000000000 */
[----:B------:R-:W-:-:S04]  /*01f0*/  UIADD3 UR6, -UR6, 0x100000, URZ ;  /* 0x0010000006067890 */ /* 0x000fc8000fffe13f */
[----:B------:R-:W-:Y:S02]  /*0200*/  USHF.L.U32 UR7, UR6, 0xb, URZ ;  /* 0x0000000b06077899 */ /* 0x000fe4000800063f */
[----:B------:R-:W-:Y:S02]  /*0210*/  USHF.L.U32 UR6, UR6, 0x1, URZ ;  /* 0x0000000106067899 */ /* 0x000fe4000800063f */
[----:B0-----:R-:W-:Y:S02]  /*0220*/  ULEA UR8, UR8, UR4, 0x18 ;  /* 0x0000000408087291 */ /* 0x001fe4000f8ec03f */
[----:B------:R-:W-:-:S04]  /*0230*/  UIADD3 UR4, -UR5, 0x100000, URZ ;  /* 0x0010000005047890 */ /* 0x000fc8000fffe13f */
[----:B------:R-:W-:Y:S02]  /*0240*/  USHF.L.U32 UR5, UR4, 0xb, URZ ;  /* 0x0000000b04057899 */ /* 0x000fe4000800063f */
[----:B------:R-:W-:Y:S01]  /*0250*/  USHF.L.U32 UR4, UR4, 0x1, URZ ;  /* 0x0000000104047899 */ /* 0x000fe2000800063f */
[----:B------:R-:W0:Y:S11]  /*0260*/  FENCE.VIEW.ASYNC.S ;  /* 0x00000000000073c6 */ /* 0x000e360000000000 */
[----:B0-----:R0:W1:Y:S01]  /*0270*/  SYNCS.EXCH.64 URZ, [UR8+0x38000], UR4 ;  /* 0x03800004083f75b2 */ /* 0x0010620008000100 */
[----:B------:R0:W2:Y:S01]  /*0280*/  SYNCS.EXCH.64 URZ, [UR8+0x381c0], UR6 ;  /* 0x0381c006083f75b2 */ /* 0x0000a20008000100 */
[----:B------:R0:W3:Y:S01]  /*0290*/  SYNCS.EXCH.64 URZ, [UR8+0x38008], UR4 ;  /* 0x03800804083f75b2 */ /* 0x0000e20008000100 */
[----:B------:R0:W4:Y:S01]  /*02a0*/  SYNCS.EXCH.64 URZ, [UR8+0x381c8], UR6 ;  /* 0x0381c806083f75b2 */ /* 0x0001220008000100 */
[----:B------:R0:W0:Y:S01]  /*02b0*/  SYNCS.EXCH.64 URZ, [UR8+0x38010], UR4 ;  /* 0x03801004083f75b2 */ /* 0x0000220008000100 */
        /* <DEDUP_REMOVED lines=107> */
[----:B-1234-:R-:W-:Y:S01]  /*0970*/  NOP ;  /* 0x0000000000007918 */ /* 0x01efe20000000000 */
.L_x_3:
[----:B0-----:R-:W-:Y:S05]  /*0980*/  BSYNC B0 ;  /* 0x0000000000007941 */ /* 0x001fea0003800000 */
.L_x_2:
[----:B------:R-:W-:Y:S01]  /*0990*/  ULDC.64 UR4, c[0x0][0x598] ;  /* 0x0001660000047ab9 */ /* 0x000fe20000000a00 */
[----:B------:R-:W-:Y:S01]  /*09a0*/  LOP3.LUT R3, R3, 0xfffffffc, RZ, 0xc0, !PT ;  /* 0xfffffffc03037812 */ /* 0x000fe200078ec0ff */
[----:B------:R-:W-:Y:S01]  /*09b0*/  NOP ;  /* 0x0000000000007918 */ /* 0x000fe20000000000 */
[----:B------:R-:W-:Y:S01]  /*09c0*/  ISETP.NE.U32.AND P0, PT, RZ, UR4, PT ;  /* 0x00000004ff007c0c */ /* 0x000fe2000bf05070 */
[----:B------:R-:W-:Y:S01]  /*09d0*/  NOP ;  /* 0x0000000000007918 */ /* 0x000fe20000000000 */
[----:B------:R-:W-:Y:S01]  /*09e0*/  SHF.R.S32.HI R0, RZ, 0x1f, R15 ;  /* 0x0000001fff007819 */ /* 0x000fe2000001140f */
[----:B------:R-:W-:Y:S01]  /*09f0*/  IMAD.IADD R8, R2, 0x1, -R3 ;  /* 0x0000000102087824 */ /* 0x000fe200078e0a03 */
[----:B------:R-:W-:Y:S01]  /*0a00*/  BAR.SYNC.DEFER_BLOCKING 0x0 ;  /* 0x0000000000007b1d */ /* 0x000fe20000010000 */
[----:B------:R-:W-:Y:S02]  /*0a10*/  ISETP.NE.AND.EX P0, PT, RZ, UR5, PT, P0 ;  /* 0x00000005ff007c0c */ /* 0x000fe4000bf05300 */
[----:B------:R-:W-:-:S02]  /*0a20*/  LEA.HI R0, R0, R15, RZ, 0x7 ;  /* 0x0000000f00007211 */ /* 0x000fc400078f38ff */
[C---:B------:R-:W-:Y:S01]  /*0a30*/  LOP3.LUT P1, RZ, R11.reuse, R8, RZ, 0xfc, !PT ;  /* 0x000000080bff7212 */ /* 0x040fe2000782fcff */
[----:B------:R-:W-:Y:S01]  /*0a40*/  ULDC.64 UR12, c[0x0][0x208] ;  /* 0x00008200000c7ab9 */ /* 0x000fe20000000a00 */
[----:B------:R-:W-:Y:S02]  /*0a50*/  LOP3.LUT R0, R0, 0xffffff80, RZ, 0xc0, !PT ;  /* 0xffffff8000007812 */ /* 0x000fe400078ec0ff */
[----:B------:R-:W-:Y:S02]  /*0a60*/  ISETP.NE.AND P2, PT, R11, 0x1, PT ;  /* 0x000000010b00780c */ /* 0x000fe40003f45270 */
[----:B------:R-:W-:Y:S01]  /*0a70*/  SEL R3, RZ, 0x1, P1 ;  /* 0x00000001ff037807 */ /* 0x000fe20000800000 */
[----:B------:R-:W-:-:S03]  /*0a80*/  IMAD.IADD R2, R15, 0x1, -R0 ;  /* 0x000000010f027824 */ /* 0x000fc600078e0a00 */
[----:B------:R-:W-:Y:S01]  /*0a90*/  SEL R3, R3, 0x2, P2 ;  /* 0x0000000203037807 */ /* 0x000fe20001000000 */
[----:B------:R-:W-:Y:S06]  /*0aa0*/  @!P0 BRA `(.L_x_4) ;  /* 0x00000000001c8947 */ /* 0x000fec0003800000 */
[----:B------:R-:W0:Y:S02]  /*0ab0*/  LDC.64 R4, c[0x0][0x598] ;  /* 0x00016600ff047b82 */ /* 0x000e240000000a00 */
[----:B0-----:R-:W2:Y:S02]  /*0ac0*/  LDG.E.64 R4, desc[UR12][R4.64] ;  /* 0x0000000c04047981 */ /* 0x001ea4000c1e1b00 */
[----:B--2---:R-:W-:-:S04]  /*0ad0*/  ISETP.NE.U32.AND P0, PT, R4, RZ, PT ;  /* 0x000000ff0400720c */ /* 0x004fc80003f05070 */
[----:B------:R-:W-:-:S13]  /*0ae0*/  ISETP.NE.AND.EX P0, PT, R5, RZ, PT, P0 ;  /* 0x000000ff0500720c */ /* 0x000fda0003f05300 */
[----:B------:R-:W-:Y:S05]  /*0af0*/  @!P0 BRA `(.L_x_4) ;  /* 0x0000000000088947 */ /* 0x000fea0003800000 */
[----:B------:R2:W5:Y:S01]  /*0b00*/  LD.E R0, desc[UR12][R4.64] ;  /* 0x0000000c04007980 */ /* 0x000562000c101900 */
[----:B------:R-:W-:Y:S05]  /*0b10*/  BRA `(.L_x_5) ;  /* 0x0000000000207947 */ /* 0x000fea0003800000 */
.L_x_4:
[----:B------:R-:W-:Y:S02]  /*0b20*/  ULDC.64 UR4, c[0x0][0x588] ;  /* 0x0001620000047ab9 */ /* 0x000fe40000000a00 */
[----:B------:R-:W-:-:S04]  /*0b30*/  ISETP.NE.U32.AND P0, PT, RZ, UR4, PT ;  /* 0x00000004ff007c0c */ /* 0x000fc8000bf05070 */
[----:B------:R-:W-:-:S13]  /*0b40*/  ISETP.NE.AND.EX P0, PT, RZ, UR5, PT, P0 ;  /* 0x00000005ff007c0c */ /* 0x000fda000bf05300 */
[----:B------:R-:W-:Y:S05]  /*0b50*/  @!P0 BRA `(.L_x_6) ;  /* 0x00000000000c8947 */ /* 0x000fea0003800000 */
[----:B------:R-:W0:Y:S02]  /*0b60*/  LDC.64 R4, c[0x0][0x588] ;  /* 0x00016200ff047b82 */ /* 0x000e240000000a00 */
[----:B0-----:R0:W5:Y:S01]  /*0b70*/  LDG.E R0, desc[UR12][R4.64] ;  /* 0x0000000c04007981 */ /* 0x001162000c1e1900 */
[----:B------:R-:W-:Y:S05]  /*0b80*/  BRA `(.L_x_5) ;  /* 0x0000000000047947 */ /* 0x000fea0003800000 */
.L_x_6:
[----:B------:R-:W1:Y:S02]  /*0b90*/  LDC R0, c[0x0][0x580] ;  /* 0x00016000ff007b82 */ /* 0x000e640000000800 */
.L_x_5:
[----:B------:R-:W-:Y:S02]  /*0ba0*/  ULDC.64 UR4, c[0x0][0x5a0] ;  /* 0x0001680000047ab9 */ /* 0x000fe40000000a00 */
[----:B------:R-:W-:-:S04]  /*0bb0*/  ISETP.NE.U32.AND P0, PT, RZ, UR4, PT ;  /* 0x00000004ff007c0c */ /* 0x000fc8000bf05070 */
[----:B------:R-:W-:-:S13]  /*0bc0*/  ISETP.NE.AND.EX P0, PT, RZ, UR5, PT, P0 ;  /* 0x00000005ff007c0c */ /* 0x000fda000bf05300 */
[----:B------:R-:W-:Y:S05]  /*0bd0*/  @!P0 BRA `(.L_x_7) ;  /* 0x00000000001c8947 */ /* 0x000fea0003800000 */
[----:B0-2---:R-:W0:Y:S02]  /*0be0*/  LDC.64 R4, c[0x0][0x5a0] ;  /* 0x00016800ff047b82 */ /* 0x005e240000000a00 */
[----:B0-----:R-:W2:Y:S02]  /*0bf0*/  LDG.E.64 R4, desc[UR12][R4.64] ;  /* 0x0000000c04047981 */ /* 0x001ea4000c1e1b00 */
[----:B--2---:R-:W-:-:S04]  /*0c00*/  ISETP.NE.U32.AND P0, PT, R4, RZ, PT ;  /* 0x000000ff0400720c */ /* 0x004fc80003f05070 */
[----:B------:R-:W-:-:S13]  /*0c10*/  ISETP.NE.AND.EX P0, PT, R5, RZ, PT, P0 ;  /* 0x000000ff0500720c */ /* 0x000fda0003f05300 */
[----:B------:R-:W-:Y:S05]  /*0c20*/  @!P0 BRA `(.L_x_7) ;  /* 0x0000000000088947 */ /* 0x000fea0003800000 */
[----:B------:R0:W5:Y:S01]  /*0c30*/  LD.E R12, desc[UR12][R4.64] ;  /* 0x0000000c040c7980 */ /* 0x000162000c101900 */
[----:B------:R-:W-:Y:S05]  /*0c40*/  BRA `(.L_x_8) ;  /* 0x0000000000207947 */ /* 0x000fea0003800000 */
.L_x_7:
[----:B------:R-:W-:Y:S02]  /*0c50*/  ULDC.64 UR4, c[0x0][0x590] ;  /* 0x0001640000047ab9 */ /* 0x000fe40000000a00 */
[----:B------:R-:W-:-:S04]  /*0c60*/  ISETP.NE.U32.AND P0, PT, RZ, UR4, PT ;  /* 0x00000004ff007c0c */ /* 0x000fc8000bf05070 */
[----:B------:R-:W-:-:S13]  /*0c70*/  ISETP.NE.AND.EX P0, PT, RZ, UR5, PT, P0 ;  /* 0x00000005ff007c0c */ /* 0x000fda000bf05300 */
[----:B------:R-:W-:Y:S05]  /*0c80*/  @!P0 BRA `(.L_x_9) ;  /* 0x00000000000c8947 */ /* 0x000fea0003800000 */
[----:B------:R-:W3:Y:S02]  /*0c90*/  LDC.64 R12, c[0x0][0x590] ;  /* 0x00016400ff0c7b82 */ /* 0x000ee40000000a00 */
[----:B---3--:R4:W5:Y:S01]  /*0ca0*/  LDG.E R12, desc[UR12][R12.64] ;  /* 0x0000000c0c0c7981 */ /* 0x008962000c1e1900 */
[----:B------:R-:W-:Y:S05]  /*0cb0*/  BRA `(.L_x_8) ;  /* 0x0000000000047947 */ /* 0x000fea0003800000 */
.L_x_9:
[----:B------:R-:W3:Y:S02]  /*0cc0*/  LDC R12, c[0x0][0x584] ;  /* 0x00016100ff0c7b82 */ /* 0x000ee40000000800 */
.L_x_8:
[----:B------:R-:W1:Y:S01]  /*0cd0*/  LDC R6, c[0x0][0x3c4] ;  /* 0x0000f100ff067b82 */ /* 0x000e620000000800 */
[----:B------:R-:W1:Y:S01]  /*0ce0*/  S2R R9, SR_CTAID.X ;  /* 0x0000000000097919 */ /* 0x000e620000002500 */
[----:B------:R-:W-:Y:S01]  /*0cf0*/  ISETP.NE.AND P0, PT, R11, RZ, PT ;  /* 0x000000ff0b00720c */ /* 0x000fe20003f05270 */
[----:B----4-:R-:W4:Y:S05]  /*0d00*/  S2R R13, SR_CTAID.Y ;  /* 0x00000000000d7919 */ /* 0x010f2a0000002600 */
[----:B0-2---:R-:W0:Y:S01]  /*0d10*/  LDC.64 R4, c[0x0][0x3c8] ;  /* 0x0000f200ff047b82 */ /* 0x005e220000000a00 */
[----:B-1----:R-:W-:-:S05]  /*0d20*/  VIADD R6, R6, 0x1f ;  /* 0x0000001f06067836 */ /* 0x002fca0000000000 */
[----:B------:R-:W-:-:S04]  /*0d30*/  SHF.R.S32.HI R7, RZ, 0x1f, R6 ;  /* 0x0000001fff077819 */ /* 0x000fc80000011406 */
[----:B------:R-:W-:-:S04]  /*0d40*/  LEA.HI R7, R7, R6, RZ, 0x5 ;  /* 0x0000000607077211 */ /* 0x000fc800078f28ff */
[----:B------:R-:W-:-:S05]  /*0d50*/  SHF.R.S32.HI R7, RZ, 0x5, R7 ;  /* 0x00000005ff077819 */ /* 0x000fca0000011407 */
[----:B0-----:R-:W-:-:S04]  /*0d60*/  IMAD R6, R7, R4, RZ ;  /* 0x0000000407067224 */ /* 0x001fc800078e02ff */
[----:B------:R-:W-:Y:S01]  /*0d70*/  IMAD R6, R6, R5, RZ ;  /* 0x0000000506067224 */ /* 0x000fe200078e02ff */
[----:B----4-:R-:W-:Y:S06]  /*0d80*/  @!P0 BRA `(.L_x_10) ;  /* 0x0000002c00c48947 */ /* 0x010fec0003800000 */
[----:B------:R-:W-:-:S13]  /*0d90*/  ISETP.NE.AND P0, PT, R11, 0x1, PT ;  /* 0x000000010b00780c */ /* 0x000fda0003f05270 */
[----:B------:R-:W-:Y:S05]  /*0da0*/  @P0 EXIT ;  /* 0x000000000000094d */ /* 0x000fea0003800000 */
[----:B------:R-:W-:Y:S01]  /*0db0*/  ISETP.GE.AND P0, PT, R6, 0x1, PT ;  /* 0x000000010600780c */ /* 0x000fe20003f06270 */
[----:B------:R-:W-:Y:S01]  /*0dc0*/  UMOV UR4, URZ ;  /* 0x0000003f00047c82 */ /* 0x000fe20008000000 */
[----:B------:R-:W-:Y:S02]  /*0dd0*/  CS2R R54, SRZ ;  /* 0x0000000000367805 */ /* 0x000fe4000001ff00 */
[----:B------:R-:W-:Y:S02]  /*0de0*/  CS2R R24, SRZ ;  /* 0x0000000000187805 */ /* 0x000fe4000001ff00 */
[----:B------:R-:W-:Y:S02]  /*0df0*/  CS2R R26, SRZ ;  /* 0x00000000001a7805 */ /* 0x000fe4000001ff00 */
[----:B------:R-:W-:Y:S02]  /*0e00*/  CS2R R28, SRZ ;  /* 0x00000000001c7805 */ /* 0x000fe4000001ff00 */
[----:B------:R-:W-:-:S02]  /*0e10*/  CS2R R30, SRZ ;  /* 0x00000000001e7805 */ /* 0x000fc4000001ff00 */
[----:B------:R-:W-:Y:S02]  /*0e20*/  CS2R R32, SRZ ;  /* 0x0000000000207805 */ /* 0x000fe4000001ff00 */
        /* <DEDUP_REMOVED lines=9> */
[----:B------:R-:W-:Y:S01]  /*0ec0*/  CS2R R52, SRZ ;  /* 0x0000000000347805 */ /* 0x000fe2000001ff00 */
[----:B------:R-:W-:Y:S06]  /*0ed0*/  @!P0 BRA `(.L_x_11) ;  /* 0x0000000000648947 */ /* 0x000fec0003800000 */
[----:B------:R-:W-:-:S04]  /*0ee0*/  LOP3.LUT R8, R3, 0x1, RZ, 0xfc, !PT ;  /* 0x0000000103087812 */ /* 0x000fc800078efcff */
[----:B------:R-:W-:-:S13]  /*0ef0*/  ISETP.NE.AND P1, PT, R8, 0x3, PT ;  /* 0x000000030800780c */ /* 0x000fda0003f25270 */
[----:B------:R-:W-:Y:S05]  /*0f00*/  @!P1 BRA `(.L_x_12) ;  /* 0x0000000000049947 */ /* 0x000fea0003800000 */
[----:B------:R-:W-:Y:S01]  /*0f10*/  BPT.TRAP 0x1 ;  /* 0x000000040000795c */ /* 0x000fe20000300000 */
.L_x_12:
[----:B------:R-:W0:Y:S01]  /*0f20*/  S2UR UR5, SR_CgaCtaId ;  /* 0x00000000000579c3 */ /* 0x000e220000008800 */
[----:B------:R-:W-:Y:S01]  /*0f30*/  SHF.L.U32 R8, RZ, 0x1f, RZ ;  /* 0x0000001fff087819 */ /* 0x000fe200000006ff */
[----:B------:R-:W-:Y:S02]  /*0f40*/  UMOV UR4, 0x400 ;  /* 0x0000040000047882 */ /* 0x000fe40000000000 */
[----:B0-----:R-:W-:-:S12]  /*0f50*/  ULEA UR4, UR5, UR4, 0x18 ;  /* 0x0000000405047291 */ /* 0x001fd8000f8ec03f */
.L_x_13:
[----:B0-----:R-:W-:-:S04]  /*0f60*/  IMAD.U32 R11, RZ, RZ, UR4 ;  /* 0x00000004ff0b7e24 */ /* 0x001fc8000f8e00ff */
[----:B------:R0:W1:Y:S03]  /*0f70*/  SYNCS.PHASECHK.TRANS64.TRYWAIT P1, [R11+URZ+0x38000], R8 ;  /* 0x038000080b0075a7 */ /* 0x000066000802017f */
[----:B-1----:R-:W-:Y:S05]  /*0f80*/  @!P1 NANOSLEEP.SYNCS 0x989680 ;  /* 0x009896800000995d */ /* 0x002fea0003900000 */
[----:B------:R-:W1:Y:S02]  /*0f90*/  @!P1 SYNCS.PHASECHK.TRANS64 P1, [R11+URZ+0x38000], R8 ;  /* 0x038000080b0095a7 */ /* 0x000e64000802007f */
[----:B-1----:R-:W-:Y:S05]  /*0fa0*/  @!P1 BRA `(.L_x_13) ;  /* 0xfffffffc00ec9947 */ /* 0x002fea000383ffff */
[----:B------:R-:W-:Y:S01]  /*0fb0*/  UIADD3 UR5, UR4, 0x1c000, URZ ;  /* 0x0001c00004057890 */ /* 0x000fe2000fffe03f */
[----:B------:R-:W-:Y:S01]  /*0fc0*/  WARPGROUP.ARRIVE ;  /* 0x00000000000079c5 */ /* 0x000fe20000000000 */
[----:B------:R-:W-:Y:S02]  /*0fd0*/  USHF.R.U32.HI UR4, URZ, 0x4, UR4 ;  /* 0x000000043f047899 */ /* 0x000fe40008011604 */
[----:B------:R-:W-:Y:S02]  /*0fe0*/  USHF.R.U32.HI UR5, URZ, 0x4, UR5 ;  /* 0x000000043f057899 */ /* 0x000fe40008011605 */
[----:B------:R-:W-:Y:S02]  /*0ff0*/  ULOP3.LUT UR4, UR4, 0x3fff, URZ, 0xc0, !UPT ;  /* 0x00003fff04047892 */ /* 0x000fe4000f8ec03f */
[----:B------:R-:W-:Y:S02]  /*1000*/  ULOP3.LUT UR5, UR5, 0x3fff, URZ, 0xc0, !UPT ;  /* 0x00003fff05057892 */ /* 0x000fe4000f8ec03f */
[----:B------:R-:W-:-:S02]  /*1010*/  ULOP3.LUT UR4, UR4, 0x10000, URZ, 0xfc, !UPT ;  /* 0x0001000004047892 */ /* 0x000fc4000f8efc3f */
[----:B------:R-:W-:Y:S01]  /*1020*/  ULOP3.LUT UR6, UR5, 0x10000, URZ, 0xfc, !UPT ;  /* 0x0001000005067892 */ /* 0x000fe2000f8efc3f */
[----:B------:R-:W-:Y:S02]  /*1030*/  UMOV UR7, 0xc0000010 ;  /* 0xc000001000077882 */ /* 0x000fe40000000000 */
[----:B------:R-:W-:-:S06]  /*1040*/  UMOV UR5, 0xc0000010 ;  /* 0xc000001000057882 */ /* 0x000fcc0000000000 */
[----:B------:R-:W-:Y:S01]  /*1050*/  QGMMA.64x64x32.F32.E4M3.E4M3 R24, gdesc[UR4], RZ, !UPT, gsb0 ;  /* 0x00e00000041879f3 */ /* 0x000fe2000c0008ff */
[----:B------:R-:W-:-:S05]  /*1060*/  UMOV UR4, 0x1 ;  /* 0x0000000100047882 */ /* 0x000fca0000000000 */
.L_x_11:
[----:B0-----:R-:W-:-:S05]  /*1070*/  VIMNMX R11, R6, 0x1, PT ;  /* 0x00000001060b7848 */ /* 0x001fca0003fe0100 */
[----:B------:R-:W-:-:S05]  /*1080*/  IMAD.IADD R6, R6, 0x1, -R11 ;  /* 0x0000000106067824 */ /* 0x000fca00078e0a0b */
[----:B------:R-:W-:-:S13]  /*1090*/  ISETP.GE.AND P1, PT, R6, 0x1, PT ;  /* 0x000000010600780c */ /* 0x000fda0003f26270 */
[----:B------:R-:W-:Y:S05]  /*10a0*/  @!P1 BRA `(.L_x_14) ;  /* 0x0000000000e49947 */ /* 0x000fea0003800000 */
[----:B------:R-:W0:Y:S01]  /*10b0*/  S2UR UR6, SR_CgaCtaId ;  /* 0x00000000000679c3 */ /* 0x000e220000008800 */
[----:B------:R-:W-:Y:S01]  /*10c0*/  IMAD R4, R4, R5, RZ ;  /* 0x0000000504047224 */ /* 0x000fe200078e02ff */
[----:B------:R-:W-:Y:S01]  /*10d0*/  UMOV UR5, 0x400 ;  /* 0x0000040000057882 */ /* 0x000fe20000000000 */
[----:B------:R-:W-:Y:S01]  /*10e0*/  LOP3.LUT R10, R3, 0x1, RZ, 0xfc, !PT ;  /* 0x00000001030a7812 */ /* 0x000fe200078efcff */
[----:B------:R-:W-:Y:S01]  /*10f0*/  UISETP.NE.U32.AND UP0, UPT, UR4, URZ, UPT ;  /* 0x0000003f0400728c */ /* 0x000fe2000bf05070 */
[----:B------:R-:W-:Y:S02]  /*1100*/  IMAD R4, R7, R4, RZ ;  /* 0x0000000407047224 */ /* 0x000fe400078e02ff */
[----:B------:R-:W-:-:S03]  /*1110*/  IMAD.MOV.U32 R7, RZ, RZ, RZ ;  /* 0x000000ffff077224 */ /* 0x000fc600078e00ff */
[----:B------:R-:W-:-:S04]  /*1120*/  LOP3.LUT R5, RZ, R4, RZ, 0x33, !PT ;  /* 0x00000004ff057212 */ /* 0x000fc800078e33ff */
[----:B------:R-:W-:-:S04]  /*1130*/  VIMNMX R5, R5, -0x2, !PT ;  /* 0xfffffffe05057848 */ /* 0x000fc80007fe0100 */
[----:B------:R-:W-:Y:S01]  /*1140*/  IADD3 R4, R5, 0x2, R4 ;  /* 0x0000000205047810 */ /* 0x000fe20007ffe004 */
[----:B0-----:R-:W-:-:S04]  /*1150*/  ULEA UR7, UR6, UR5, 0x18 ;  /* 0x0000000506077291 */ /* 0x001fc8000f8ec03f */
[----:B------:R-:W-:Y:S02]  /*1160*/  UIADD3 UR6, UR7, 0x1c000, URZ ;  /* 0x0001c00007067890 */ /* 0x000fe4000fffe03f */
[----:B------:R-:W-:Y:S02]  /*1170*/  USHF.R.U32.HI UR5, URZ, 0x4, UR7 ;  /* 0x000000043f057899 */ /* 0x000fe40008011607 */
[----:B------:R-:W-:Y:S02]  /*1180*/  USHF.R.U32.HI UR6, URZ, 0x4, UR6 ;  /* 0x000000043f067899 */ /* 0x000fe40008011606 */
[----:B------:R-:W-:Y:S02]  /*1190*/  ULOP3.LUT UR5, UR5, 0x3fff, URZ, 0xc0, !UPT ;  /* 0x00003fff05057892 */ /* 0x000fe4000f8ec03f */
[----:B------:R-:W-:Y:S02]  /*11a0*/  ULOP3.LUT UR6, UR6, 0x3fff, URZ, 0xc0, !UPT ;  /* 0x00003fff06067892 */ /* 0x000fe4000f8ec03f */
[----:B------:R-:W-:-:S02]  /*11b0*/  ULOP3.LUT UR14, UR5, 0x10000, URZ, 0xfc, !UPT ;  /* 0x00010000050e7892 */ /* 0x000fc4000f8efc3f */
[----:B------:R-:W-:Y:S01]  /*11c0*/  ULOP3.LUT UR15, UR6, 0x10000, URZ, 0xfc, !UPT ;  /* 0x00010000060f7892 */ /* 0x000fe2000f8efc3f */
[----:B------:R-:W-:-:S11]  /*11d0*/  UMOV UR5, URZ ;  /* 0x0000003f00057c82 */ /* 0x000fd60008000000 */
.L_x_19:
[----:B------:R-:W-:-:S13]  /*11e0*/  ISETP.NE.AND P2, PT, R10, 0x3, PT ;  /* 0x000000030a00780c */ /* 0x000fda0003f45270 */
[----:B0-----:R-:W-:Y:S05]  /*11f0*/  @!P2 BRA `(.L_x_15) ;  /* 0x000000000004a947 */ /* 0x001fea0003800000 */
[----:B------:R-:W-:Y:S01]  /*1200*/  BPT.TRAP 0x1 ;  /* 0x000000040000795c */ /* 0x000fe20000300000 */
.L_x_15:
[----:B------:R-:W-:Y:S01]  /*1210*/  SHF.L.U32 R5, R7, 0x1f, RZ ;  /* 0x0000001f07057819 */ /* 0x000fe200000006ff */
[----:B------:R-:W-:-:S12]  /*1220*/  ULEA UR6, UR4, UR7, 0x3 ;  /* 0x0000000704067291 */ /* 0x000fd8000f8e183f */
.L_x_16:
[----:B0-----:R-:W-:-:S04]  /*1230*/  IMAD.U32 R8, RZ, RZ, UR6 ;  /* 0x00000006ff087e24 */ /* 0x001fc8000f8e00ff */
[----:B------:R0:W1:Y:S03]  /*1240*/  SYNCS.PHASECHK.TRANS64.TRYWAIT P1, [R8+URZ+0x38000], R5 ;  /* 0x03800005080075a7 */ /* 0x000066000802017f */
[----:B-1----:R-:W-:Y:S05]  /*1250*/  @!P1 NANOSLEEP.SYNCS 0x989680 ;  /* 0x009896800000995d */ /* 0x002fea0003900000 */
[----:B------:R-:W1:Y:S02]  /*1260*/  @!P1 SYNCS.PHASECHK.TRANS64 P1, [R8+URZ+0x38000], R5 ;  /* 0x03800005080095a7 */ /* 0x000e64000802007f */
[----:B-1----:R-:W-:Y:S05]  /*1270*/  @!P1 BRA `(.L_x_16) ;  /* 0xfffffffc00ec9947 */ /* 0x002fea000383ffff */
[----:B------:R-:W-:Y:S01]  /*1280*/  ULEA UR8, UR4, UR14, 0x7 ;  /* 0x0000000e04087291 */ /* 0x000fe2000f8e383f */
[----:B------:R-:W-:Y:S01]  /*1290*/  WARPGROUP.ARRIVE ;  /* 0x00000000000079c5 */ /* 0x000fe20000000000 */
[----:B------:R-:W-:Y:S01]  /*12a0*/  ULEA UR10, UR4, UR15, 0x7 ;  /* 0x0000000f040a7291 */ /* 0x000fe2000f8e383f */
[----:B------:R-:W-:Y:S01]  /*12b0*/  UMOV UR9, 0xc0000010 ;  /* 0xc000001000097882 */ /* 0x000fe20000000000 */
[----:B------:R-:W-:-:S07]  /*12c0*/  UMOV UR11, 0xc0000010 ;  /* 0xc0000010000b7882 */ /* 0x000fce0000000000 */
[----:B------:R-:W-:Y:S03]  /*12d0*/  QGMMA.64x64x32.F32.E4M3.E4M3 R24, gdesc[UR8], R24, UP0, gsb0 ;  /* 0x00e00000081879f3 */ /* 0x000fe6000b800818 */
[----:B------:R-:W-:Y:S02]  /*12e0*/  WARPGROUP.DEPBAR.LE gsb0, 0x1 ;  /* 0x00008000000079c5 */ /* 0x000fe40000010100 */
[----:B------:R-:W-:Y:S05]  /*12f0*/  @!P2 BRA `(.L_x_17) ;  /* 0x000000000004a947 */ /* 0x000fea0003800000 */
[----:B------:R-:W-:Y:S01]  /*1300*/  BPT.TRAP 0x1 ;  /* 0x000000040000795c */ /* 0x000fe20000300000 */
.L_x_17:
[----:B------:R-:W-:Y:S01]  /*1310*/  ULEA UR6, UR5, UR7, 0x3 ;  /* 0x0000000705067291 */ /* 0x000fe2000f8e183f */
[----:B------:R-:W-:-:S03]  /*1320*/  ISETP.GT.U32.AND P1, PT, R3, 0x1, PT ;  /* 0x000000010300780c */ /* 0x000fc60003f24070 */
[----:B------:R-:W-:-:S04]  /*1330*/  UIADD3 UR6, UR6, 0x381c0, URZ ;  /* 0x000381c006067890 */ /* 0x000fc8000fffe03f */
[----:B------:R-:W-:-:S09]  /*1340*/  UPRMT UR6, URZ, 0x654, UR6 ;  /* 0x000006543f067896 */ /* 0x000fd20008000006 */
[----:B------:R-:W-:Y:S01]  /*1350*/  SYNCS.ARRIVE.TRANS64.RED.A1T0 RZ, [UR6], RZ ;  /* 0x000000ffffff79a7 */ /* 0x000fe20008100406 */
[----:B------:R-:W-:Y:S05]  /*1360*/  @P1 BRA `(.L_x_18) ;  /* 0x0000000000041947 */ /* 0x000fea0003800000 */
[----:B------:R-:W-:Y:S01]  /*1370*/  BPT.TRAP 0x1 ;  /* 0x000000040000795c */ /* 0x000fe20000300000 */
.L_x_18:
[----:B------:R-:W-:Y:S01]  /*1380*/  VIADD R4, R4, 0xffffffff ;  /* 0xffffffff04047836 */ /* 0x000fe20000000000 */
[----:B------:R-:W-:Y:S02]  /*1390*/  UIADD3 UR4, UR4, 0x1, URZ ;  /* 0x0000000104047890 */ /* 0x000fe4000fffe03f */
[----:B------:R-:W-:Y:S02]  /*13a0*/  UIADD3 UR5, UR5, 0x1, URZ ;  /* 0x0000000105057890 */ /* 0x000fe4000fffe03f */
[----:B------:R-:W-:Y:S01]  /*13b0*/  ISETP.GT.AND P1, PT, R4, 0x1, PT ;  /* 0x000000010400780c */ /* 0x000fe20003f24270 */
[----:B------:R-:W-:Y:S02]  /*13c0*/  UISETP.NE.AND UP0, UPT, UR4, 0x38, UPT ;  /* 0x000000380400788c */ /* 0x000fe4000bf05270 */
[----:B------:R-:W-:Y:S02]  /*13d0*/  UISETP.NE.AND UP1, UPT, UR5, 0x38, UPT ;  /* 0x000000380500788c */ /* 0x000fe4000bf25270 */
[----:B------:R-:W-:-:S02]  /*13e0*/  USEL UR6, URZ, 0x1, UP0 ;  /* 0x000000013f067887 */ /* 0x000fc40008000000 */
[----:B------:R-:W-:Y:S02]  /*13f0*/  USEL UR4, UR4, URZ, UP0 ;  /* 0x0000003f04047287 */ /* 0x000fe40008000000 */
[----:B------:R-:W-:Y:S02]  /*1400*/  USEL UR5, UR5, URZ, UP1 ;  /* 0x0000003f05057287 */ /* 0x000fe40008800000 */
[----:B------:R-:W-:Y:S01]  /*1410*/  UPLOP3.LUT UP0, UPT, UPT, UPT, UPT, 0x80, 0x0 ;  /* 0x000000000000789c */ /* 0x000fe20003f0f070 */
[----:B------:R-:W-:Y:S01]  /*1420*/  LOP3.LUT R7, R7, UR6, RZ, 0x3c, !PT ;  /* 0x0000000607077c12 */ /* 0x000fe2000f8e3cff */
[----:B------:R-:W-:Y:S09]  /*1430*/  @P1 BRA `(.L_x_19) ;  /* 0xfffffffc00681947 */ /* 0x000ff2000383ffff */
.L_x_14:
[----:B------:R-:W-:Y:S02]  /*1440*/  WARPGROUP.DEPBAR.LE gsb0, 0x0 ;  /* 0x00008000000079c5 */ /* 0x000fe40000010000 */
[----:B------:R-:W-:Y:S05]  /*1450*/  @!P0 BRA `(.L_x_20) ;  /* 0x0000000000448947 */ /* 0x000fea0003800000 */
[----:B------:R-:W-:-:S04]  /*1460*/  LOP3.LUT R4, R3, 0x1, RZ, 0xfc, !PT ;  /* 0x0000000103047812 */ /* 0x000fc800078efcff */
[----:B------:R-:W-:-:S13]  /*1470*/  ISETP.NE.AND P0, PT, R4, 0x3, PT ;  /* 0x000000030400780c */ /* 0x000fda0003f05270 */
[----:B------:R-:W-:Y:S05]  /*1480*/  @!P0 BRA `(.L_x_21) ;  /* 0x0000000000048947 */ /* 0x000fea0003800000 */
[----:B------:R-:W-:Y:S01]  /*1490*/  BPT.TRAP 0x1 ;  /* 0x000000040000795c */ /* 0x000fe20000300000 */
.L_x_21:
[----:B0-----:R-:W0:Y:S01]  /*14a0*/  S2R R8, SR_CgaCtaId ;  /* 0x0000000000087919 */ /* 0x001e220000008800 */
[----:B------:R-:W-:Y:S02]  /*14b0*/  SHF.R.U32.HI R4, RZ, 0x3, R6 ;  /* 0x00000003ff047819 */ /* 0x000fe40000011606 */
[----:B------:R-:W-:Y:S02]  /*14c0*/  MOV R7, 0x400 ;  /* 0x0000040000077802 */ /* 0x000fe40000000f00 */
[----:B------:R-:W-:Y:S01]  /*14d0*/  ISETP.GT.U32.AND P0, PT, R3, 0x1, PT ;  /* 0x000000010300780c */ /* 0x000fe20003f04070 */
[----:B------:R-:W-:-:S04]  /*14e0*/  IMAD.WIDE.U32 R4, R4, 0x24924925, RZ ;  /* 0x2492492504047825 */ /* 0x000fc800078e00ff */
[----:B------:R-:W-:Y:S01]  /*14f0*/  IMAD R4, R5, -0x38, R6 ;  /* 0xffffffc805047824 */ /* 0x000fe200078e0206 */
[----:B0-----:R-:W-:-:S05]  /*1500*/  LEA R7, R8, R7, 0x18 ;  /* 0x0000000708077211 */ /* 0x001fca00078ec0ff */
[----:B------:R-:W-:-:S04]  /*1510*/  IMAD R4, R4, 0x8, R7 ;  /* 0x0000000804047824 */ /* 0x000fc800078e0207 */
[----:B------:R-:W-:-:S05]  /*1520*/  VIADD R4, R4, 0x381c0 ;  /* 0x000381c004047836 */ /* 0x000fca0000000000 */
[----:B------:R-:W-:-:S04]  /*1530*/  PRMT R4, RZ, 0x654, R4 ;  /* 0x00000654ff047816 */ /* 0x000fc80000000004 */
[----:B------:R1:W-:Y:S01]  /*1540*/  SYNCS.ARRIVE.TRANS64.RED.A1T0 RZ, [R4+URZ], RZ ;  /* 0x000000ff04ff79a7 */ /* 0x0003e2000810043f */
[----:B------:R-:W-:Y:S05]  /*1550*/  @P0 BRA `(.L_x_20) ;  /* 0x0000000000040947 */ /* 0x000fea0003800000 */
[----:B------:R-:W-:Y:S01]  /*1560*/  BPT.TRAP 0x1 ;  /* 0x000000040000795c */ /* 0x000fe20000300000 */
.L_x_20:
[----:B------:R-:W-:Y:S01]  /*1570*/  IMAD.SHL.U32 R13, R13, 0x40, RZ ;  /* 0x000000400d0d7824 */ /* 0x000fe200078e00ff */
[----:B------:R-:W-:Y:S01]  /*1580*/  ULDC.64 UR4, c[0x0][0x280] ;  /* 0x0000a00000047ab9 */ /* 0x000fe20000000a00 */
[----:B------:R-:W-:Y:S01]  /*1590*/  IMAD.SHL.U32 R15, R9, 0x40, RZ ;  /* 0x00000040090f7824 */ /* 0x000fe200078e00ff */
[----:B------:R-:W-:Y:S02]  /*15a0*/  SHF.R.S32.HI R3, RZ, 0x1f, R2 ;  /* 0x0000001fff037819 */ /* 0x000fe40000011402 */
[----:B------:R-:W-:Y:S02]  /*15b0*/  ISETP.GE.AND P0, PT, R13, UR5, PT ;  /* 0x000000050d007c0c */ /* 0x000fe4000bf06270 */
[----:B-1----:R-:W-:Y:S02]  /*15c0*/  LEA.HI R4, R3, R2, RZ, 0x2 ;  /* 0x0000000203047211 */ /* 0x002fe400078f10ff */
[----:B------:R-:W-:Y:S02]  /*15d0*/  ISETP.GE.OR P0, PT, R15, UR4, P0 ;  /* 0x000000040f007c0c */ /* 0x000fe40008706670 */
[----:B------:R-:W-:-:S02]  /*15e0*/  SHF.R.S32.HI R6, RZ, 0x2, R4 ;  /* 0x00000002ff067819 */ /* 0x000fc40000011404 */
[----:B0-----:R-:W-:-:S04]  /*15f0*/  SHF.R.S32.HI R5, RZ, 0x1f, R4 ;  /* 0x0000001fff057819 */ /* 0x001fc80000011404 */
[----:B------:R-:W-:-:S04]  /*1600*/  LEA.HI R5, R5, R6, RZ, 0x3 ;  /* 0x0000000605057211 */ /* 0x000fc800078f18ff */
[----:B------:R-:W-:Y:S01]  /*1610*/  LOP3.LUT R7, R5, 0xfffffff8, RZ, 0xc0, !PT ;  /* 0xfffffff805077812 */ /* 0x000fe200078ec0ff */
[----:B------:R-:W-:Y:S06]  /*1620*/  @P0 EXIT ;  /* 0x000000000000094d */ /* 0x000fec0003800000 */
[----:B------:R-:W0:Y:S01]  /*1630*/  LDC.64 R10, c[0x0][0x5d0] ;  /* 0x00017400ff0a7b82 */ /* 0x000e220000000a00 */
[----:B------:R-:W-:Y:S01]  /*1640*/  LOP3.LUT R5, R4, 0x7ffffffc, RZ, 0xc0, !PT ;  /* 0x7ffffffc04057812 */ /* 0x000fe200078ec0ff */
[----:B------:R-:W-:Y:S01]  /*1650*/  IMAD.IADD R6, R6, 0x1, -R7 ;  /* 0x0000000106067824 */ /* 0x000fe200078e0a07 */
[----:B------:R-:W-:Y:S01]  /*1660*/  LEA.HI R17, R3, R2, RZ, 0x5 ;  /* 0x0000000203117211 */ /* 0x000fe200078f28ff */
[----:B------:R-:W-:Y:S02]  /*1670*/  ULDC.64 UR6, c[0x0][0x5c8] ;  /* 0x0001720000067ab9 */ /* 0x000fe40000000a00 */
[----:B------:R-:W-:Y:S01]  /*1680*/  IMAD.IADD R5, R2, 0x1, -R5 ;  /* 0x0000000102057824 */ /* 0x000fe200078e0a05 */
[----:B------:R-:W-:Y:S02]  /*1690*/  SHF.R.S32.HI R7, RZ, 0x1f, R6 ;  /* 0x0000001fff077819 */ /* 0x000fe40000011406 */
[----:B------:R-:W-:Y:S01]  /*16a0*/  SHF.R.S32.HI R17, RZ, 0x5, R17 ;  /* 0x00000005ff117819 */ /* 0x000fe20000011411 */
[----:B------:R-:W-:-:S02]  /*16b0*/  IMAD.SHL.U32 R14, R5, 0x2, RZ ;  /* 0x00000002050e7824 */ /* 0x000fc400078e00ff */
[----:B------:R-:W-:-:S03]  /*16c0*/  IMAD.WIDE R4, R9, 0x40, R6 ;  /* 0x0000004009047825 */ /* 0x000fc600078e0206 */
[----:B------:R-:W-:Y:S01]  /*16d0*/  SHF.R.S32.HI R8, RZ, 0x1f, R14 ;  /* 0x0000001fff087819 */ /* 0x000fe2000001140e */
[----:B------:R-:W-:Y:S01]  /*16e0*/  IMAD R15, R17, -0x10, -R15 ;  /* 0xfffffff0110f7824 */ /* 0x000fe200078e0a0f */
[----:B------:R-:W-:Y:S01]  /*16f0*/  IADD3 R2, P0, R13, R14, RZ ;  /* 0x0000000e0d027210 */ /* 0x000fe20007f1e0ff */
[----:B------:R-:W-:-:S03]  /*1700*/  IMAD.WIDE R4, R17, 0x10, R4 ;  /* 0x0000001011047825 */ /* 0x000fc600078e0204 */
[----:B------:R-:W-:Y:S02]  /*1710*/  LEA.HI.X.SX32 R3, R13, R8, 0x1, P0 ;  /* 0x000000080d037211 */ /* 0x000fe400000f0eff */
[----:B------:R-:W-:Y:S01]  /*1720*/  IADD3 R13, -R14, UR5, -R13 ;  /* 0x000000050e0d7c10 */ /* 0x000fe2000fffe90d */
[-C--:B0-----:R-:W-:Y:S01]  /*1730*/  IMAD R7, R5, R10.reuse, RZ ;  /* 0x0000000a05077224 */ /* 0x081fe200078e02ff */
[----:B------:R-:W-:Y:S01]  /*1740*/  IADD3 R15, R15, UR4, -R6 ;  /* 0x000000040f0f7c10 */ /* 0x000fe2000fffe806 */
[----:B------:R-:W-:-:S04]  /*1750*/  IMAD.WIDE.U32 R8, R4, R10, R2 ;  /* 0x0000000a04087225 */ /* 0x000fc800078e0002 */
[----:B------:R-:W-:Y:S01]  /*1760*/  IMAD R7, R4, R11, R7 ;  /* 0x0000000b04077224 */ /* 0x000fe200078e0207 */
[----:B------:R-:W-:Y:S02]  /*1770*/  LEA R16, P0, R10, R8, 0x3 ;  /* 0x000000080a107211 */ /* 0x000fe400078018ff */
[----:B------:R-:W-:Y:S01]  /*1780*/  IADD3 R8, P1, R8, UR6, RZ ;  /* 0x0000000608087c10 */ /* 0x000fe2000ff3e0ff */
[----:B------:R-:W-:-:S05]  /*1790*/  IMAD.IADD R7, R9, 0x1, R7 ;  /* 0x0000000109077824 */ /* 0x000fca00078e0207 */
[----:B------:R-:W-:Y:S02]  /*17a0*/  LEA.HI.X R11, R10, R7, R11, 0x3, P0 ;  /* 0x000000070a0b7211 */ /* 0x000fe400000f1c0b */
[----:B---3-5:R-:W-:Y:S02]  /*17b0*/  FSETP.NEU.AND P0, PT, R12, RZ, PT ;  /* 0x000000ff0c00720b */ /* 0x028fe40003f0d000 */
[----:B------:R-:W-:Y:S02]  /*17c0*/  IADD3 R10, P2, R16, UR6, RZ ;  /* 0x00000006100a7c10 */ /* 0x000fe4000ff5e0ff */
[----:B------:R-:W-:Y:S02]  /*17d0*/  IADD3.X R9, R7, UR7, RZ, P1, !PT ;  /* 0x0000000707097c10 */ /* 0x000fe40008ffe4ff */
[----:B------:R-:W-:-:S07]  /*17e0*/  IADD3.X R11, R11, UR7, RZ, P2, !PT ;  /* 0x000000070b0b7c10 */ /* 0x000fce00097fe4ff */
[----:B------:R-:W-:Y:S05]  /*17f0*/  @!P0 BRA `(.L_x_22) ;  /* 0x0000001800e08947 */ /* 0x000fea0003800000 */
[----:B------:R-:W-:Y:S01]  /*1800*/  ISETP.GE.AND P0, PT, R13, 0x1, PT ;  /* 0x000000010d00780c */ /* 0x000fe20003f06270 */
[----:B------:R-:W-:Y:S01]  /*1810*/  ULDC.64 UR4, c[0x0][0x5b0] ;  /* 0x00016c0000047ab9 */ /* 0x000fe20000000a00 */
[----:B------:R-:W-:Y:S01]  /*1820*/  ULDC.64 UR6, c[0x0][0x5a8] ;  /* 0x00016a0000067ab9 */ /* 0x000fe20000000a00 */
[----:B------:R-:W-:Y:S01]  /*1830*/  IMAD R17, R5, UR4, RZ ;  /* 0x0000000405117c24 */ /* 0x000fe2000f8e02ff */
[----:B------:R-:W-:Y:S01]  /*1840*/  ISETP.LT.OR P2, PT, R15, 0x1, !P0 ;  /* 0x000000010f00780c */ /* 0x000fe20004741670 */
[C---:B------:R-:W-:Y:S01]  /*1850*/  IMAD.WIDE.U32 R6, R4.reuse, UR4, R2 ;  /* 0x0000000404067c25 */ /* 0x040fe2000f8e0002 */
[----:B------:R-:W-:Y:S01]  /*1860*/  BSSY B0, `(.L_x_23) ;  /* 0x0000007000007945 */ /* 0x000fe20003800000 */
[----:B------:R-:W-:Y:S02]  /*1870*/  PRMT R14, RZ, 0x7610, R14 ;  /* 0x00007610ff0e7816 */ /* 0x000fe4000000000e */
[----:B------:R-:W-:Y:S01]  /*1880*/  IMAD R17, R4, UR5, R17 ;  /* 0x0000000504117c24 */ /* 0x000fe2000f8e0211 */
[----:B------:R-:W-:-:S04]  /*1890*/  IADD3 R6, P1, R6, UR6, RZ ;  /* 0x0000000606067c10 */ /* 0x000fc8000ff3e0ff */
[----:B------:R-:W-:-:S03]  /*18a0*/  IADD3.X R7, R7, UR7, R17, P1, !PT ;  /* 0x0000000707077c10 */ /* 0x000fc60008ffe411 */
[----:B------:R-:W-:Y:S06]  /*18b0*/  @P2 BRA `(.L_x_24) ;  /* 0x0000000000042947 */ /* 0x000fec0003800000 */
[----:B------:R0:W5:Y:S02]  /*18c0*/  LDG.E.U8 R14, desc[UR12][R6.64] ;  /* 0x0000000c060e7981 */ /* 0x000164000c1e1100 */
.L_x_24:
[----:B------:R-:W-:Y:S05]  /*18d0*/  BSYNC B0 ;  /* 0x0000000000007941 */ /* 0x000fea0003800000 */
.L_x_23:
[----:B-----5:R-:W-:Y:S01]  /*18e0*/  LOP3.LUT R14, R14, 0xff, RZ, 0xc0, !PT ;  /* 0x000000ff0e0e7812 */ /* 0x020fe200078ec0ff */
[----:B------:R-:W-:Y:S01]  /*18f0*/  BSSY B0, `(.L_x_25) ;  /* 0x000000c000007945 */ /* 0x000fe20003800000 */
[----:B------:R-:W-:Y:S02]  /*1900*/  ISETP.GE.AND P1, PT, R13, 0x2, PT ;  /* 0x000000020d00780c */ /* 0x000fe40003f26270 */
[----:B------:R-:W-:Y:S02]  /*1910*/  F2FP.F16.E4M3.UNPACK_B R14, R14 ;  /* 0x0000000eff0e723e */ /* 0x000fe400020006ff */
[----:B------:R-:W-:-:S03]  /*1920*/  ISETP.LT.OR P3, PT, R15, 0x1, !P1 ;  /* 0x000000010f00780c */ /* 0x000fc60004f61670 */
[----:B------:R-:W-:Y:S01]  /*1930*/  HADD2.F32 R17, -RZ, R14.H0_H0 ;  /* 0x2000000eff117230 */ /* 0x000fe20000004100 */
[----:B------:R-:W-:-:S04]  /*1940*/  PRMT R14, RZ, 0x7610, R14 ;  /* 0x00007610ff0e7816 */ /* 0x000fc8000000000e */
[----:B------:R-:W-:-:S04]  /*1950*/  FMUL R17, R17, R12 ;  /* 0x0000000c11117220 */ /* 0x000fc80000400000 */
[----:B------:R-:W-:-:S05]  /*1960*/  FFMA R17, R24, R0, R17 ;  /* 0x0000000018117223 */ /* 0x000fca0000000011 */
[----:B------:R-:W-:-:S05]  /*1970*/  F2FP.SATFINITE.E4M3.F32.PACK_AB_MERGE_C R17, RZ, R17, RZ ;  /* 0x00000011ff11723e */ /* 0x000fca00048070ff */
[----:B------:R1:W-:Y:S01]  /*1980*/  @!P2 STG.E.U8 desc[UR12][R8.64], R17 ;  /* 0x000000110800a986 */ /* 0x0003e2000c10110c */
[----:B------:R-:W-:Y:S05]  /*1990*/  @P3 BRA `(.L_x_26) ;  /* 0x0000000000043947 */ /* 0x000fea0003800000 */
[----:B------:R2:W5:Y:S02]  /*19a0*/  LDG.E.U8 R14, desc[UR12][R6.64+0x1] ;  /* 0x0000010c060e7981 */ /* 0x000564000c1e1100 */
.L_x_26:
[----:B------:R-:W-:Y:S05]  /*19b0*/  BSYNC B0 ;  /* 0x0000000000007941 */ /* 0x000fea0003800000 */
.L_x_25:
[----:B-----5:R-:W-:Y:S01]  /*19c0*/  LOP3.LUT R14, R14, 0xff, RZ, 0xc0, !PT ;  /* 0x000000ff0e0e7812 */ /* 0x020fe200078ec0ff */
[----:B------:R-:W-:Y:S01]  /*19d0*/  BSSY B0, `(.L_x_27) ;  /* 0x0000012000007945 */ /* 0x000fe20003800000 */
[----:B-1----:R-:W-:Y:S02]  /*19e0*/  IADD3 R17, P2, R4, 0x8, RZ ;  /* 0x0000000804117810 */ /* 0x002fe40007f5e0ff */
[----:B------:R-:W-:Y:S02]  /*19f0*/  F2FP.F16.E4M3.UNPACK_B R14, R14 ;  /* 0x0000000eff0e723e */ /* 0x000fe400020006ff */
[----:B------:R-:W-:Y:S01]  /*1a00*/  ISETP.LT.OR P0, PT, R15, 0x9, !P0 ;  /* 0x000000090f00780c */ /* 0x000fe20004701670 */
[----:B------:R-:W-:Y:S02]  /*1a10*/  IMAD.X R5, RZ, RZ, R5, P2 ;  /* 0x000000ffff057224 */ /* 0x000fe400010e0605 */
[----:B------:R-:W-:Y:S02]  /*1a20*/  HADD2.F32 R19, -RZ, R14.H0_H0 ;  /* 0x2000000eff137230 */ /* 0x000fe40000004100 */
[----:B------:R-:W-:-:S02]  /*1a30*/  IMAD R14, R5, UR4, RZ ;  /* 0x00000004050e7c24 */ /* 0x000fc4000f8e02ff */
[----:B------:R-:W-:-:S04]  /*1a40*/  IMAD.WIDE.U32 R2, R17, UR4, R2 ;  /* 0x0000000411027c25 */ /* 0x000fc8000f8e0002 */
[----:B------:R-:W-:Y:S01]  /*1a50*/  FMUL R4, R19, R12 ;  /* 0x0000000c13047220 */ /* 0x000fe20000400000 */
[----:B------:R-:W-:-:S03]  /*1a60*/  IMAD R17, R17, UR5, R14 ;  /* 0x0000000511117c24 */ /* 0x000fc6000f8e020e */
[----:B------:R-:W-:Y:S01]  /*1a70*/  FFMA R4, R25, R0, R4 ;  /* 0x0000000019047223 */ /* 0x000fe20000000004 */
[----:B------:R-:W-:-:S04]  /*1a80*/  IADD3 R2, P2, R2, UR6, RZ ;  /* 0x0000000602027c10 */ /* 0x000fc8000ff5e0ff */
[----:B------:R-:W-:Y:S02]  /*1a90*/  F2FP.SATFINITE.E4M3.F32.PACK_AB_MERGE_C R5, RZ, R4, RZ ;  /* 0x00000004ff05723e */ /* 0x000fe400048070ff */
[----:B------:R-:W-:Y:S02]  /*1aa0*/  IADD3.X R3, R3, UR7, R17, P2, !PT ;  /* 0x0000000703037c10 */ /* 0x000fe400097fe411 */
[----:B------:R-:W-:Y:S01]  /*1ab0*/  PRMT R4, RZ, 0x7610, R4 ;  /* 0x00007610ff047816 */ /* 0x000fe20000000004 */
[----:B------:R1:W-:Y:S01]  /*1ac0*/  @!P3 STG.E.U8 desc[UR12][R8.64+0x1], R5 ;  /* 0x000001050800b986 */ /* 0x0003e2000c10110c */
[----:B------:R-:W-:Y:S05]  /*1ad0*/  @P0 BRA `(.L_x_28) ;  /* 0x0000000000040947 */ /* 0x000fea0003800000 */
[----:B------:R3:W5:Y:S02]  /*1ae0*/  LDG.E.U8 R4, desc[UR12][R2.64] ;  /* 0x0000000c02047981 */ /* 0x000764000c1e1100 */
.L_x_28:
[----:B------:R-:W-:Y:S05]  /*1af0*/  BSYNC B0 ;  /* 0x0000000000007941 */ /* 0x000fea0003800000 */
.L_x_27:
[----:B-----5:R-:W-:Y:S01]  /*1b00*/  LOP3.LUT R4, R4, 0xff, RZ, 0xc0, !PT ;  /* 0x000000ff04047812 */ /* 0x020fe200078ec0ff */
[----:B------:R-:W-:Y:S01]  /*1b10*/  BSSY B0, `(.L_x_29) ;  /* 0x000000b000007945 */ /* 0x000fe20003800000 */
[----:B------:R-:W-:Y:S02]  /*1b20*/  ISETP.LT.OR P1, PT, R15, 0x9, !P1 ;  /* 0x000000090f00780c */ /* 0x000fe40004f21670 */
[----:B------:R-:W-:-:S05]  /*1b30*/  F2FP.F16.E4M3.UNPACK_B R4, R4 ;  /* 0x00000004ff04723e */ /* 0x000fca00020006ff */
[----:B-1----:R-:W-:Y:S01]  /*1b40*/  HADD2.F32 R5, -RZ, R4.H0_H0 ;  /* 0x20000004ff057230 */ /* 0x002fe20000004100 */
[----:B------:R-:W-:-:S04]  /*1b50*/  PRMT R4, RZ, 0x7610, R4 ;  /* 0x00007610ff047816 */ /* 0x000fc80000000004 */
[----:B------:R-:W-:-:S04]  /*1b60*/  FMUL R5, R5, R12 ;  /* 0x0000000c05057220 */ /* 0x000fc80000400000 */
[----:B------:R-:W-:-:S05]  /*1b70*/  FFMA R5, R26, R0, R5 ;  /* 0x000000001a057223 */ /* 0x000fca0000000005 */
[----:B------:R-:W-:-:S05]  /*1b80*/  F2FP.SATFINITE.E4M3.F32.PACK_AB_MERGE_C R5, RZ, R5, RZ ;  /* 0x00000005ff05723e */ /* 0x000fca00048070ff */
[----:B------:R1:W-:Y:S01]  /*1b90*/  @!P0 STG.E.U8 desc[UR12][R10.64], R5 ;  /* 0x000000050a008986 */ /* 0x0003e2000c10110c */
[----:B------:R-:W-:Y:S05]  /*1ba0*/  @P1 BRA `(.L_x_30) ;  /* 0x0000000000041947 */ /* 0x000fea0003800000 */
[----:B------:R4:W5:Y:S02]  /*1bb0*/  LDG.E.U8 R4, desc[UR12][R2.64+0x1] ;  /* 0x0000010c02047981 */ /* 0x000964000c1e1100 */
.L_x_30:
[----:B------:R-:W-:Y:S05]  /*1bc0*/  BSYNC B0 ;  /* 0x0000000000007941 */ /* 0x000fea0003800000 */
.L_x_29:
[----:B-----5:R-:W-:Y:S01]  /*1bd0*/  LOP3.LUT R4, R4, 0xff, RZ, 0xc0, !PT ;  /* 0x000000ff04047812 */ /* 0x020fe200078ec0ff */
[----:B------:R-:W-:Y:S01]  /*1be0*/  BSSY B0, `(.L_x_31) ;  /* 0x000000c000007945 */ /* 0x000fe20003800000 */
[----:B------:R-:W-:Y:S02]  /*1bf0*/  ISETP.GE.AND P0, PT, R13, 0x9, PT ;  /* 0x000000090d00780c */ /* 0x000fe40003f06270 */
[----:B------:R-:W-:Y:S02]  /*1c00*/  F2FP.F16.E4M3.UNPACK_B R4, R4 ;  /* 0x00000004ff04723e */ /* 0x000fe400020006ff */
[----:B------:R-:W-:-:S03]  /*1c10*/  ISETP.LT.OR P2, PT, R15, 0x1, !P0 ;  /* 0x000000010f00780c */ /* 0x000fc60004741670 */
[----:B-1----:R-:W-:-:S05]  /*1c20*/  HADD2.F32 R5, -RZ, R4.H0_H0 ;  /* 0x20000004ff057230 */ /* 0x002fca0000004100 */
[----:B------:R-:W-:-:S04]  /*1c30*/  FMUL R4, R5, R12 ;  /* 0x0000000c05047220 */ /* 0x000fc80000400000 */
[----:B------:R-:W-:-:S05]  /*1c40*/  FFMA R4, R27, R0, R4 ;  /* 0x000000001b047223 */ /* 0x000fca0000000004 */
[----:B------:R-:W-:Y:S02]  /*1c50*/  F2FP.SATFINITE.E4M3.F32.PACK_AB_MERGE_C R5, RZ, R4, RZ ;  /* 0x00000004ff05723e */ /* 0x000fe400048070ff */
[----:B------:R-:W-:-:S03]  /*1c60*/  PRMT R4, RZ, 0x7610, R4 ;  /* 0x00007610ff047816 */ /* 0x000fc60000000004 */
[----:B------:R1:W-:Y:S01]  /*1c70*/  @!P1 STG.E.U8 desc[UR12][R10.64+0x1], R5 ;  /* 0x000001050a009986 */ /* 0x0003e2000c10110c */
[----:B------:R-:W-:Y:S05]  /*1c80*/  @P2 BRA `(.L_x_32) ;  /* 0x0000000000042947 */ /* 0x000fea0003800000 */
[----:B------:R0:W5:Y:S02]  /*1c90*/  LDG.E.U8 R4, desc[UR12][R6.64+0x8] ;  /* 0x0000080c06047981 */ /* 0x000164000c1e1100 */
.L_x_32:
[----:B------:R-:W-:Y:S05]  /*1ca0*/  BSYNC B0 ;  /* 0x0000000000007941 */ /* 0x000fea0003800000 */
.L_x_31:
[----:B-----5:R-:W-:Y:S01]  /*1cb0*/  LOP3.LUT R4, R4, 0xff, RZ, 0xc0, !PT ;  /* 0x000000ff04047812 */ /* 0x020fe200078ec0ff */
[----:B------:R-:W-:Y:S01]  /*1cc0*/  BSSY B0, `(.L_x_33) ;  /* 0x000000c000007945 */ /* 0x000fe20003800000 */
[----:B------:R-:W-:Y:S02]  /*1cd0*/  ISETP.GE.AND P1, PT, R13, 0xa, PT ;  /* 0x0000000a0d00780c */ /* 0x000fe40003f26270 */
[----:B------:R-:W-:Y:S02]  /*1ce0*/  F2FP.F16.E4M3.UNPACK_B R4, R4 ;  /* 0x00000004ff04723e */ /* 0x000fe400020006ff */
[----:B------:R-:W-:-:S03]  /*1cf0*/  ISETP.LT.OR P3, PT, R15, 0x1, !P1 ;  /* 0x000000010f00780c */ /* 0x000fc60004f61670 */
        /* <DEDUP_REMOVED lines=8> */
.L_x_34:
[----:B------:R-:W-:Y:S05]  /*1d80*/  BSYNC B0 ;  /* 0x0000000000007941 */ /* 0x000fea0003800000 */
.L_x_33:
[----:B-----5:R-:W-:Y:S01]  /*1d90*/  LOP3.LUT R4, R4, 0xff, RZ, 0xc0, !PT ;  /* 0x000000ff04047812 */ /* 0x020fe200078ec0ff */
[----:B------:R-:W-:Y:S01]  /*1da0*/  BSSY B0, `(.L_x_35) ;  /* 0x000000b000007945 */ /* 0x000fe20003800000 */
[----:B------:R-:W-:Y:S02]  /*1db0*/  ISETP.LT.OR P0, PT, R15, 0x9, !P0 ;  /* 0x000000090f00780c */ /* 0x000fe40004701670 */
[----:B------:R-:W-:-:S05]  /*1dc0*/  F2FP.F16.E4M3.UNPACK_B R4, R4 ;  /* 0x00000004ff04723e */ /* 0x000fca00020006ff */
        /* <DEDUP_REMOVED lines=8> */
.L_x_36:
[----:B------:R-:W-:Y:S05]  /*1e50*/  BSYNC B0 ;  /* 0x0000000000007941 */ /* 0x000fea0003800000 */
.L_x_35:
        /* <DEDUP_REMOVED lines=12> */
.L_x_38:
[----:B------:R-:W-:Y:S05]  /*1f20*/  BSYNC B0 ;  /* 0x0000000000007941 */ /* 0x000fea0003800000 */
.L_x_37:
        /* <DEDUP_REMOVED lines=13> */
.L_x_40:
[----:B------:R-:W-:Y:S05]  /*2000*/  BSYNC B0 ;  /* 0x0000000000007941 */ /* 0x000fea0003800000 */
.L_x_39:
        /* <DEDUP_REMOVED lines=13> */
.L_x_42:
[----:B------:R-:W-:Y:S05]  /*20e0*/  BSYNC B0 ;  /* 0x0000000000007941 */ /* 0x000fea0003800000 */
.L_x_41:
        /* <DEDUP_REMOVED lines=12> */
.L_x_44:
[----:B------:R-:W-:Y:S05]  /*21b0*/  BSYNC B0 ;  /* 0x0000000000007941 */ /* 0x000fea0003800000 */
.L_x_43:
        /* <DEDUP_REMOVED lines=12> */
.L_x_46:
[----:B------:R-:W-:Y:S05]  /*2280*/  BSYNC B0 ;  /* 0x0000000000007941 */ /* 0x000fea0003800000 */
.L_x_45:
        /* <DEDUP_REMOVED lines=13> */
.L_x_48:
[----:B------:R-:W-:Y:S05]  /*2360*/  BSYNC B0 ;  /* 0x0000000000007941 */ /* 0x000fea0003800000 */
.L_x_47:
        /* <DEDUP_REMOVED lines=13> */
.L_x_50:
[----:B------:R-:W-:Y:S05]  /*2440*/  BSYNC B0 ;  /* 0x0000000000007941 */ /* 0x000fea0003800000 */
.L_x_49:
        /* <DEDUP_REMOVED lines=12> */
.L_x_52:
[----:B------:R-:W-:Y:S05]  /*2510*/  BSYNC B0 ;  /* 0x0000000000007941 */ /* 0x000fea0003800000 */
.L_x_51:
        /* <DEDUP_REMOVED lines=12> */
.L_x_54:
[----:B------:R-:W-:Y:S05]  /*25e0*/  BSYNC B0 ;  /* 0x0000000000007941 */ /* 0x000fea0003800000 */
.L_x_53:
        /* <DEDUP_REMOVED lines=13> */
.L_x_56:
[----:B------:R-:W-:Y:S05]  /*26c0*/  BSYNC B0 ;  /* 0x0000000000007941 */ /* 0x000fea0003800000 */
.L_x_55:
        /* <DEDUP_REMOVED lines=13> */
.L_x_58:
[----:B------:R-:W-:Y:S05]  /*27a0*/  BSYNC B0 ;  /* 0x0000000000007941 */ /* 0x000fea0003800000 */
.L_x_57:
        /* <DEDUP_REMOVED lines=12> */
.L_x_60:
[----:B------:R-:W-:Y:S05]  /*2870*/  BSYNC B0 ;  /* 0x0000000000007941 */ /* 0x000fea0003800000 */
.L_x_59:
        /* <DEDUP_REMOVED lines=12> */
.L_x_62:
[----:B------:R-:W-:Y:S05]  /*2940*/  BSYNC B0 ;  /* 0x0000000000007941 */ /* 0x000fea0003800000 */
.L_x_61:
        /* <DEDUP_REMOVED lines=13> */
.L_x_64:
[----:B------:R-:W-:Y:S05]  /*2a20*/  BSYNC B0 ;  /* 0x0000000000007941 */ /* 0x000fea0003800000 */
.L_x_63:
        /* <DEDUP_REMOVED lines=13> */
.L_x_66:
[----:B------:R-:W-:Y:S05]  /*2b00*/  BSYNC B0 ;  /* 0x0000000000007941 */ /* 0x000fea0003800000 */
.L_x_65:
        /* <DEDUP_REMOVED lines=12> */
.L_x_68:
[----:B------:R-:W-:Y:S05]  /*2bd0*/  BSYNC B0 ;  /* 0x0000000000007941 */ /* 0x000fea0003800000 */
.L_x_67:
        /* <DEDUP_REMOVED lines=12> */
.L_x_70:
[----:B------:R-:W-:Y:S05]  /*2ca0*/  BSYNC B0 ;  /* 0x0000000000007941 */ /* 0x000fea0003800000 */
.L_x_69:
        /* <DEDUP_REMOVED lines=13> */
.L_x_72:
[----:B------:R-:W-:Y:S05]  /*2d80*/  BSYNC B0 ;  /* 0x0000000000007941 */ /* 0x000fea0003800000 */
.L_x_71:
[----:B-----5:R-:W-:Y:S01]  /*2d90*/  F2FP.F16.E4M3.UNPACK_B R4, R4 ;  /* 0x00000004ff04723e */ /* 0x020fe200020006ff */
[----:B------:R-:W-:Y:S01]  /*2da0*/  BSSY B0, `(.L_x_73) ;  /* 0x000000b000007945 */ /* 0x000fe20003800000 */
[----:B------:R-:W-:-:S03]  /*2db0*/  ISETP.GE.AND P1, PT, R13, 0x32, PT ;  /* 0x000000320d00780c */ /* 0x000fc60003f26270 */
[----:B-1----:R-:W-:Y:S01]  /*2dc0*/  HADD2.F32 R5, -RZ, R4.H0_H0 ;  /* 0x20000004ff057230 */ /* 0x002fe20000004100 */
[----:B------:R-:W-:Y:S02]  /*2dd0*/  ISETP.LT.OR P3, PT, R15, 0x1, !P1 ;  /* 0x000000010f00780c */ /* 0x000fe40004f61670 */
[----:B------:R-:W-:Y:S02]  /*2de0*/  PRMT R4, RZ, 0x7610, R4 ;  /* 0x00007610ff047816 */ /* 0x000fe40000000004 */
[----:B------:R-:W-:-:S04]  /*2df0*/  FMUL R5, R5, R12 ;  /* 0x0000000c05057220 */ /* 0x000fc80000400000 */
[----:B------:R-:W-:-:S05]  /*2e00*/  FFMA R5, R48, R0, R5 ;  /* 0x0000000030057223 */ /* 0x000fca0000000005 */
[----:B------:R-:W-:-:S05]  /*2e10*/  F2FP.SATFINITE.E4M3.F32.PACK_AB_MERGE_C R5, RZ, R5, RZ ;  /* 0x00000005ff05723e */ /* 0x000fca00048070ff */
[----:B------:R1:W-:Y:S01]  /*2e20*/  @!P2 STG.E.U8 desc[UR12][R8.64+0x30], R5 ;  /* 0x000030050800a986 */ /* 0x0003e2000c10110c */
[----:B------:R-:W-:Y:S05]  /*2e30*/  @P3 BRA `(.L_x_74) ;  /* 0x0000000000043947 */ /* 0x000fea0003800000 */
[----:B------:R0:W5:Y:S02]  /*2e40*/  LDG.E.U8 R4, desc[UR12][R6.64+0x31] ;  /* 0x0000310c06047981 */ /* 0x000164000c1e1100 */
.L_x_74:
[----:B------:R-:W-:Y:S05]  /*2e50*/  BSYNC B0 ;  /* 0x0000000000007941 */ /* 0x000fea0003800000 */
.L_x_73:
[----:B-----5:R-:W-:Y:S01]  /*2e60*/  F2FP.F16.E4M3.UNPACK_B R4, R4 ;  /* 0x00000004ff04723e */ /* 0x020fe200020006ff */
[----:B------:R-:W-:Y:S01]  /*2e70*/  BSSY B0, `(.L_x_75) ;  /* 0x000000a000007945 */ /* 0x000fe20003800000 */
        /* <DEDUP_REMOVED lines=9> */
.L_x_76:
[----:B------:R-:W-:Y:S05]  /*2f10*/  BSYNC B0 ;  /* 0x0000000000007941 */ /* 0x000fea0003800000 */
.L_x_75:
[----:B-----5:R-:W-:Y:S01]  /*2f20*/  F2FP.F16.E4M3.UNPACK_B R4, R4 ;  /* 0x00000004ff04723e */ /* 0x020fe200020006ff */
[----:B------:R-:W-:Y:S01]  /*2f30*/  BSSY B0, `(.L_x_77) ;  /* 0x000000a000007945 */ /* 0x000fe20003800000 */
        /* <DEDUP_REMOVED lines=9> */
.L_x_78:
[----:B------:R-:W-:Y:S05]  /*2fd0*/  BSYNC B0 ;  /* 0x0000000000007941 */ /* 0x000fea0003800000 */
.L_x_77:
[----:B-----5:R-:W-:Y:S01]  /*2fe0*/  F2FP.F16.E4M3.UNPACK_B R4, R4 ;  /* 0x00000004ff04723e */ /* 0x020fe200020006ff */
[----:B------:R-:W-:Y:S01]  /*2ff0*/  BSSY B0, `(.L_x_79) ;  /* 0x000000b000007945 */ /* 0x000fe20003800000 */
[----:B------:R-:W-:-:S03]  /*3000*/  ISETP.GE.AND P0, PT, R13, 0x39, PT ;  /* 0x000000390d00780c */ /* 0x000fc60003f06270 */
[----:B-1----:R-:W-:Y:S01]  /*3010*/  HADD2.F32 R5, -RZ, R4.H0_H0 ;  /* 0x20000004ff057230 */ /* 0x002fe20000004100 */
[----:B------:R-:W-:-:S04]  /*3020*/  ISETP.LT.OR P2, PT, R15, 0x1, !P0 ;  /* 0x000000010f00780c */ /* 0x000fc80004741670 */
[----:B------:R-:W-:-:S04]  /*3030*/  FMUL R4, R5, R12 ;  /* 0x0000000c05047220 */ /* 0x000fc80000400000 */
[----:B------:R-:W-:-:S05]  /*3040*/  FFMA R4, R51, R0, R4 ;  /* 0x0000000033047223 */ /* 0x000fca0000000004 */
[----:B------:R-:W-:Y:S02]  /*3050*/  F2FP.SATFINITE.E4M3.F32.PACK_AB_MERGE_C R5, RZ, R4, RZ ;  /* 0x00000004ff05723e */ /* 0x000fe400048070ff */
[----:B------:R-:W-:-:S03]  /*3060*/  PRMT R4, RZ, 0x7610, R4 ;  /* 0x00007610ff047816 */ /* 0x000fc60000000004 */
[----:B------:R1:W-:Y:S01]  /*3070*/  @!P1 STG.E.U8 desc[UR12][R10.64+0x31], R5 ;  /* 0x000031050a009986 */ /* 0x0003e2000c10110c */
[----:B------:R-:W-:Y:S05]  /*3080*/  @P2 BRA `(.L_x_80) ;  /* 0x0000000000042947 */ /* 0x000fea0003800000 */
[----:B------:R0:W5:Y:S02]  /*3090*/  LDG.E.U8 R4, desc[UR12][R6.64+0x38] ;  /* 0x0000380c06047981 */ /* 0x000164000c1e1100 */
.L_x_80:
[----:B------:R-:W-:Y:S05]  /*30a0*/  BSYNC B0 ;  /* 0x0000000000007941 */ /* 0x000fea0003800000 */
.L_x_79:
        /* <DEDUP_REMOVED lines=12> */
.L_x_82:
[----:B------:R-:W-:Y:S05]  /*3170*/  BSYNC B0 ;  /* 0x0000000000007941 */ /* 0x000fea0003800000 */
.L_x_81:
        /* <DEDUP_REMOVED lines=11> */
.L_x_84:
[----:B------:R-:W-:Y:S05]  /*3230*/  BSYNC B0 ;  /* 0x0000000000007941 */ /* 0x000fea0003800000 */
.L_x_83:
        /* <DEDUP_REMOVED lines=11> */
.L_x_86:
[----:B------:R-:W-:Y:S05]  /*32f0*/  BSYNC B0 ;  /* 0x0000000000007941 */ /* 0x000fea0003800000 */
.L_x_85:
[----:B-----5:R-:W-:-:S05]  /*3300*/  F2FP.F16.E4M3.UNPACK_B R4, R4 ;  /* 0x00000004ff04723e */ /* 0x020fca00020006ff */
[----:B0--34-:R-:W-:-:S05]  /*3310*/  HADD2.F32 R3, -RZ, R4.H0_H0 ;  /* 0x20000004ff037230 */ /* 0x019fca0000004100 */
[----:B------:R-:W-:-:S04]  /*3320*/  FMUL R12, R3, R12 ;  /* 0x0000000c030c7220 */ /* 0x000fc80000400000 */
[----:B------:R-:W-:-:S05]  /*3330*/  FFMA R12, R55, R0, R12 ;  /* 0x00000000370c7223 */ /* 0x000fca000000000c */
[----:B------:R-:W-:Y:S01]  /*3340*/  F2FP.SATFINITE.E4M3.F32.PACK_AB_MERGE_C R3, RZ, R12, RZ ;  /* 0x0000000cff03723e */ /* 0x000fe200048070ff */
[----:B------:R-:W-:Y:S06]  /*3350*/  @P1 EXIT ;  /* 0x000000000000194d */ /* 0x000fec0003800000 */
[----:B------:R-:W-:Y:S01]  /*3360*/  STG.E.U8 desc[UR12][R10.64+0x39], R3 ;  /* 0x000039030a007986 */ /* 0x000fe2000c10110c */
[----:B------:R-:W-:Y:S05]  /*3370*/  EXIT ;  /* 0x000000000000794d */ /* 0x000fea0003800000 */
.L_x_22:
[C---:B------:R-:W-:Y:S01]  /*3380*/  ISETP.GE.AND P1, PT, R13.reuse, 0x1, PT ;  /* 0x000000010d00780c */ /* 0x040fe20003f26270 */
[-C--:B------:R-:W-:Y:S01]  /*3390*/  FMUL R24, R24, R0.reuse ;  /* 0x0000000018187220 */ /* 0x080fe20000400000 */
[----:B------:R-:W-:Y:S01]  /*33a0*/  ISETP.GE.AND P2, PT, R13, 0x2, PT ;  /* 0x000000020d00780c */ /* 0x000fe20003f46270 */
[-C--:B------:R-:W-:Y:S01]  /*33b0*/  FMUL R25, R25, R0.reuse ;  /* 0x0000000019197220 */ /* 0x080fe20000400000 */
[----:B------:R-:W-:Y:S01]  /*33c0*/  ISETP.LT.OR P0, PT, R15, 0x1, !P1 ;  /* 0x000000010f00780c */ /* 0x000fe20004f01670 */
[-C--:B------:R-:W-:Y:S01]  /*33d0*/  FMUL R27, R27, R0.reuse ;  /* 0x000000001b1b7220 */ /* 0x080fe20000400000 */
[C---:B------:R-:W-:Y:S01]  /*33e0*/  ISETP.LT.OR P4, PT, R15.reuse, 0x1, !P2 ;  /* 0x000000010f00780c */ /* 0x040fe20005781670 */
[----:B------:R-:W-:Y:S01]  /*33f0*/  FMUL R26, R26, R0 ;  /* 0x000000001a1a7220 */ /* 0x000fe20000400000 */
[----:B------:R-:W-:Y:S01]  /*3400*/  F2FP.SATFINITE.E4M3.F32.PACK_AB_MERGE_C R3, RZ, R24, RZ ;  /* 0x00000018ff03723e */ /* 0x000fe200048070ff */
[-C--:B------:R-:W-:Y:S01]  /*3410*/  FMUL R28, R28, R0.reuse ;  /* 0x000000001c1c7220 */ /* 0x080fe20000400000 */
[----:B------:R-:W-:Y:S01]  /*3420*/  ISETP.LT.OR P3, PT, R15, 0x9, !P2 ;  /* 0x000000090f00780c */ /* 0x000fe20005761670 */
[-C--:B------:R-:W-:Y:S01]  /*3430*/  FMUL R29, R29, R0.reuse ;  /* 0x000000001d1d7220 */ /* 0x080fe20000400000 */
[----:B------:R-:W-:Y:S01]  /*3440*/  F2FP.SATFINITE.E4M3.F32.PACK_AB_MERGE_C R25, RZ, R25, RZ ;  /* 0x00000019ff19723e */ /* 0x000fe200048070ff */
[-C--:B------:R-:W-:Y:S01]  /*3450*/  FMUL R31, R31, R0.reuse ;  /* 0x000000001f1f7220 */ /* 0x080fe20000400000 */
[----:B------:R-:W-:Y:S01]  /*3460*/  ISETP.LT.OR P1, PT, R15, 0x9, !P1 ;  /* 0x000000090f00780c */ /* 0x000fe20004f21670 */
[-C--:B------:R-:W-:Y:S01]  /*3470*/  FMUL R30, R30, R0.reuse ;  /* 0x000000001e1e7220 */ /* 0x080fe20000400000 */
[C---:B------:R-:W-:Y:S01]  /*3480*/  ISETP.GE.AND P2, PT, R13.reuse, 0xa, PT ;  /* 0x0000000a0d00780c */ /* 0x040fe20003f46270 */
[----:B------:R0:W-:Y:S01]  /*3490*/  @!P0 STG.E.U8 desc[UR12][R8.64], R3 ;  /* 0x0000000308008986 */ /* 0x0001e2000c10110c */
[----:B------:R-:W-:Y:S01]  /*34a0*/  ISETP.GE.AND P0, PT, R13, 0x9, PT ;  /* 0x000000090d00780c */ /* 0x000fe20003f06270 */
[-C--:B------:R-:W-:Y:S01]  /*34b0*/  FMUL R32, R32, R0.reuse ;  /* 0x0000000020207220 */ /* 0x080fe20000400000 */
[----:B------:R-:W-:Y:S01]  /*34c0*/  F2FP.SATFINITE.E4M3.F32.PACK_AB_MERGE_C R27, RZ, R27, RZ ;  /* 0x0000001bff1b723e */ /* 0x000fe200048070ff */
[----:B------:R-:W-:Y:S01]  /*34d0*/  @!P4 STG.E.U8 desc[UR12][R8.64+0x1], R25 ;  /* 0x000001190800c986 */ /* 0x000fe2000c10110c */
[----:B------:R-:W-:Y:S01]  /*34e0*/  ISETP.LT.OR P5, PT, R15, 0x1, !P0 ;  /* 0x000000010f00780c */ /* 0x000fe200047a1670 */
[-C--:B------:R-:W-:Y:S01]  /*34f0*/  FMUL R33, R33, R0.reuse ;  /* 0x0000000021217220 */ /* 0x080fe20000400000 */
[C---:B------:R-:W-:Y:S01]  /*3500*/  ISETP.LT.OR P4, PT, R15.reuse, 0x1, !P2 ;  /* 0x000000010f00780c */ /* 0x040fe20005781670 */
[----:B------:R-:W-:Y:S01]  /*3510*/  @!P3 STG.E.U8 desc[UR12][R10.64+0x1], R27 ;  /* 0x0000011b0a00b986 */ /* 0x000fe2000c10110c */
[----:B------:R-:W-:Y:S01]  /*3520*/  ISETP.LT.OR P3, PT, R15, 0x9, !P2 ;  /* 0x000000090f00780c */ /* 0x000fe20005761670 */
[----:B------:R-:W-:Y:S01]  /*3530*/  FMUL R35, R35, R0 ;  /* 0x0000000023237220 */ /* 0x000fe20000400000 */
[----:B------:R-:W-:Y:S01]  /*3540*/  F2FP.SATFINITE.E4M3.F32.PACK_AB_MERGE_C R5, RZ, R28, RZ ;  /* 0x0000001cff05723e */ /* 0x000fe200048070ff */
[----:B------:R-:W-:Y:S01]  /*3550*/  FMUL R34, R34, R0 ;  /* 0x0000000022227220 */ /* 0x000fe20000400000 */
[----:B0-----:R-:W-:Y:S01]  /*3560*/  F2FP.SATFINITE.E4M3.F32.PACK_AB_MERGE_C R3, RZ, R26, RZ ;  /* 0x0000001aff03723e */ /* 0x001fe200048070ff */
[-C--:B------:R-:W-:Y:S01]  /*3570*/  FMUL R36, R36, R0.reuse ;  /* 0x0000000024247220 */ /* 0x080fe20000400000 */
[----:B------:R-:W-:Y:S01]  /*3580*/  F2FP.SATFINITE.E4M3.F32.PACK_AB_MERGE_C R29, RZ, R29, RZ ;  /* 0x0000001dff1d723e */ /* 0x000fe200048070ff */
[-C--:B------:R-:W-:Y:S01]  /*3590*/  FMUL R37, R37, R0.reuse ;  /* 0x0000000025257220 */ /* 0x080fe20000400000 */
[----:B------:R-:W-:Y:S01]  /*35a0*/  ISETP.LT.OR P0, PT, R15, 0x9, !P0 ;  /* 0x000000090f00780c */ /* 0x000fe20004701670 */
[----:B------:R0:W-:Y:S01]  /*35b0*/  @!P1 STG.E.U8 desc[UR12][R10.64], R3 ;  /* 0x000000030a009986 */ /* 0x0001e2000c10110c */
[----:B------:R-:W-:Y:S01]  /*35c0*/  ISETP.GE.AND P1, PT, R13, 0x11, PT ;  /* 0x000000110d00780c */ /* 0x000fe20003f26270 */
[-C--:B------:R-:W-:Y:S01]  /*35d0*/  FMUL R39, R39, R0.reuse ;  /* 0x0000000027277220 */ /* 0x080fe20000400000 */
[----:B------:R-:W-:Y:S01]  /*35e0*/  ISETP.GE.AND P2, PT, R13, 0x12, PT ;  /* 0x000000120d00780c */ /* 0x000fe20003f46270 */
[----:B------:R1:W-:Y:S01]  /*35f0*/  @!P5 STG.E.U8 desc[UR12][R8.64+0x8], R5 ;  /* 0x000008050800d986 */ /* 0x0003e2000c10110c */
[----:B------:R-:W-:Y:S01]  /*3600*/  F2FP.SATFINITE.E4M3.F32.PACK_AB_MERGE_C R31, RZ, R31, RZ ;  /* 0x0000001fff1f723e */ /* 0x000fe200048070ff */
[-C--:B------:R-:W-:Y:S01]  /*3610*/  FMUL R38, R38, R0.reuse ;  /* 0x0000000026267220 */ /* 0x080fe20000400000 */
[C---:B------:R-:W-:Y:S01]  /*3620*/  ISETP.LT.OR P5, PT, R15.reuse, 0x1, !P1 ;  /* 0x000000010f00780c */ /* 0x040fe20004fa1670 */
[----:B------:R-:W-:Y:S01]  /*3630*/  @!P4 STG.E.U8 desc[UR12][R8.64+0x9], R29 ;  /* 0x0000091d0800c986 */ /* 0x000fe2000c10110c */
[----:B------:R-:W-:Y:S01]  /*3640*/  ISETP.LT.OR P4, PT, R15, 0x1, !P2 ;  /* 0x000000010f00780c */ /* 0x000fe20005781670 */
[----:B------:R-:W-:Y:S01]  /*3650*/  FMUL R40, R40, R0 ;  /* 0x0000000028287220 */ /* 0x000fe20000400000 */
[----:B------:R-:W-:Y:S01]  /*3660*/  F2FP.SATFINITE.E4M3.F32.PACK_AB_MERGE_C R33, RZ, R33, RZ ;  /* 0x00000021ff21723e */ /* 0x000fe200048070ff */
[----:B------:R-:W-:Y:S01]  /*3670*/  @!P3 STG.E.U8 desc[UR12][R10.64+0x9], R31 ;  /* 0x0000091f0a00b986 */ /* 0x000fe2000c10110c */
[----:B0-----:R-:W-:Y:S01]  /*3680*/  F2FP.SATFINITE.E4M3.F32.PACK_AB_MERGE_C R3, RZ, R30, RZ ;  /* 0x0000001eff03723e */ /* 0x001fe200048070ff */
[-C--:B------:R-:W-:Y:S01]  /*3690*/  FMUL R41, R41, R0.reuse ;  /* 0x0000000029297220 */ /* 0x080fe20000400000 */
[C---:B------:R-:W-:Y:S01]  /*36a0*/  ISETP.LT.OR P3, PT, R15.reuse, 0x9, !P2 ;  /* 0x000000090f00780c */ /* 0x040fe20005761670 */
[----:B------:R-:W-:Y:S01]  /*36b0*/  FMUL R42, R42, R0 ;  /* 0x000000002a2a7220 */ /* 0x000fe20000400000 */
[----:B-1----:R-:W-:Y:S01]  /*36c0*/  F2FP.SATFINITE.E4M3.F32.PACK_AB_MERGE_C R5, RZ, R32, RZ ;  /* 0x00000020ff05723e */ /* 0x002fe200048070ff */
[----:B------:R0:W-:Y:S01]  /*36d0*/  @!P0 STG.E.U8 desc[UR12][R10.64+0x8], R3 ;  /* 0x000008030a008986 */ /* 0x0001e2000c10110c */
        /* <DEDUP_REMOVED lines=9> */
[----:B------:R-:W-:Y:S01]  /*3770*/  FMUL R45, R45, R0 ;  /* 0x000000002d2d7220 */ /* 0x000fe20000400000 */
[C---:B------:R-:W-:Y:S01]  /*3780*/  ISETP.LT.OR P4, PT, R15.reuse, 0x1, !P2 ;  /* 0x000000010f00780c */ /* 0x040fe20005781670 */
[----:B------:R-:W-:Y:S01]  /*3790*/  @!P3 STG.E.U8 desc[UR12][R10.64+0x11], R35 ;  /* 0x000011230a00b986 */ /* 0x000fe2000c10110c */
[----:B0-----:R-:W-:Y:S01]  /*37a0*/  F2FP.SATFINITE.E4M3.F32.PACK_AB_MERGE_C R3, RZ, R34, RZ ;  /* 0x00000022ff03723e */ /* 0x001fe200048070ff */
[-C--:B------:R-:W-:Y:S01]  /*37b0*/  FMUL R46, R46, R0.reuse ;  /* 0x000000002e2e7220 */ /* 0x080fe20000400000 */
[----:B------:R-:W-:Y:S01]  /*37c0*/  ISETP.LT.OR P3, PT, R15, 0x9, !P2 ;  /* 0x000000090f00780c */ /* 0x000fe20005761670 */
[----:B------:R-:W-:Y:S01]  /*37d0*/  FMUL R47, R47, R0 ;  /* 0x000000002f2f7220 */ /* 0x000fe20000400000 */
[----:B-1----:R-:W-:Y:S01]  /*37e0*/  F2FP.SATFINITE.E4M3.F32.PACK_AB_MERGE_C R5, RZ, R36, RZ ;  /* 0x00000024ff05723e */ /* 0x002fe200048070ff */
[----:B------:R0:W-:Y:S01]  /*37f0*/  @!P1 STG.E.U8 desc[UR12][R10.64+0x10], R3 ;  /* 0x000010030a009986 */ /* 0x0001e2000c10110c */
[C---:B------:R-:W-:Y:S01]  /*3800*/  ISETP.GE.AND P1, PT, R13.reuse, 0x21, PT ;  /* 0x000000210d00780c */ /* 0x040fe20003f26270 */
[-C--:B------:R-:W-:Y:S01]  /*3810*/  FMUL R48, R48, R0.reuse ;  /* 0x0000000030307220 */ /* 0x080fe20000400000 */
[----:B------:R-:W-:Y:S01]  /*3820*/  F2FP.SATFINITE.E4M3.F32.PACK_AB_MERGE_C R37, RZ, R37, RZ ;  /* 0x00000025ff25723e */ /* 0x000fe200048070ff */
[----:B------:R1:W-:Y:S01]  /*3830*/  @!P5 STG.E.U8 desc[UR12][R8.64+0x18], R5 ;  /* 0x000018050800d986 */ /* 0x0003e2000c10110c */
[----:B------:R-:W-:Y:S01]  /*3840*/  ISETP.GE.AND P2, PT, R13, 0x22, PT ;  /* 0x000000220d00780c */ /* 0x000fe20003f46270 */
[-C--:B------:R-:W-:Y:S01]  /*3850*/  FMUL R49, R49, R0.reuse ;  /* 0x0000000031317220 */ /* 0x080fe20000400000 */
[C---:B------:R-:W-:Y:S01]  /*3860*/  ISETP.LT.OR P0, PT, R15.reuse, 0x9, !P0 ;  /* 0x000000090f00780c */ /* 0x040fe20004701670 */
[----:B------:R-:W-:Y:S01]  /*3870*/  @!P4 STG.E.U8 desc[UR12][R8.64+0x19], R37 ;  /* 0x000019250800c986 */ /* 0x000fe2000c10110c */
[----:B------:R-:W-:Y:S01]  /*3880*/  ISETP.LT.OR P6, PT, R15, 0x1, !P1 ;  /* 0x000000010f00780c */ /* 0x000fe20004fc1670 */
[-C--:B------:R-:W-:Y:S01]  /*3890*/  FMUL R50, R50, R0.reuse ;  /* 0x0000000032327220 */ /* 0x080fe20000400000 */
[----:B------:R-:W-:Y:S01]  /*38a0*/  F2FP.SATFINITE.E4M3.F32.PACK_AB_MERGE_C R39, RZ, R39, RZ ;  /* 0x00000027ff27723e */ /* 0x000fe200048070ff */
[-C--:B------:R-:W-:Y:S01]  /*38b0*/  FMUL R51, R51, R0.reuse ;  /* 0x0000000033337220 */ /* 0x080fe20000400000 */
[----:B------:R-:W-:Y:S01]  /*38c0*/  ISETP.LT.OR P5, PT, R15, 0x1, !P2 ;  /* 0x000000010f00780c */ /* 0x000fe200057a1670 */
[-C--:B------:R-:W-:Y:S01]  /*38d0*/  FMUL R52, R52, R0.reuse ;  /* 0x0000000034347220 */ /* 0x080fe20000400000 */
[----:B------:R-:W-:Y:S01]  /*38e0*/  ISETP.GE.AND P4, PT, R13, 0x29, PT ;  /* 0x000000290d00780c */ /* 0x000fe20003f86270 */
[----:B------:R-:W-:Y:S01]  /*38f0*/  @!P3 STG.E.U8 desc[UR12][R10.64+0x19], R39 ;  /* 0x000019270a00b986 */ /* 0x000fe2000c10110c */
[----:B------:R-:W-:Y:S01]  /*3900*/  ISETP.LT.OR P1, PT, R15, 0x9, !P1 ;  /* 0x000000090f00780c */ /* 0x000fe20004f21670 */
[-C--:B------:R-:W-:Y:S01]  /*3910*/  FMUL R53, R53, R0.reuse ;  /* 0x0000000035357220 */ /* 0x080fe20000400000 */
[C---:B------:R-:W-:Y:S01]  /*3920*/  ISETP.LT.OR P2, PT, R15.reuse, 0x9, !P2 ;  /* 0x000000090f00780c */ /* 0x040fe20005741670 */
[-C--:B------:R-:W-:Y:S01]  /*3930*/  FMUL R54, R54, R0.reuse ;  /* 0x0000000036367220 */ /* 0x080fe20000400000 */
[----:B------:R-:W-:Y:S01]  /*3940*/  ISETP.LT.OR P3, PT, R15, 0x1, !P4 ;  /* 0x000000010f00780c */ /* 0x000fe20006761670 */
[----:B------:R-:W-:Y:S01]  /*3950*/  FMUL R0, R55, R0 ;  /* 0x0000000037007220 */ /* 0x000fe20000400000 */
[----:B0-----:R-:W-:-:S02]  /*3960*/  F2FP.SATFINITE.E4M3.F32.PACK_AB_MERGE_C R3, RZ, R38, RZ ;  /* 0x00000026ff03723e */ /* 0x001fc400048070ff */
[----:B-1----:R-:W-:Y:S02]  /*3970*/  F2FP.SATFINITE.E4M3.F32.PACK_AB_MERGE_C R5, RZ, R40, RZ ;  /* 0x00000028ff05723e */ /* 0x002fe400048070ff */
[----:B------:R-:W-:Y:S01]  /*3980*/  F2FP.SATFINITE.E4M3.F32.PACK_AB_MERGE_C R41, RZ, R41, RZ ;  /* 0x00000029ff29723e */ /* 0x000fe200048070ff */
[----:B------:R0:W-:Y:S01]  /*3990*/  @!P0 STG.E.U8 desc[UR12][R10.64+0x18], R3 ;  /* 0x000018030a008986 */ /* 0x0001e2000c10110c */
[----:B------:R-:W-:Y:S02]  /*39a0*/  F2FP.SATFINITE.E4M3.F32.PACK_AB_MERGE_C R43, RZ, R43, RZ ;  /* 0x0000002bff2b723e */ /* 0x000fe400048070ff */
[----:B------:R-:W-:Y:S01]  /*39b0*/  ISETP.LT.OR P4, PT, R15, 0x9, !P4 ;  /* 0x000000090f00780c */ /* 0x000fe20006781670 */
[----:B------:R1:W-:Y:S01]  /*39c0*/  @!P6 STG.E.U8 desc[UR12][R8.64+0x20], R5 ;  /* 0x000020050800e986 */ /* 0x0003e2000c10110c */
[----:B------:R-:W-:Y:S02]  /*39d0*/  F2FP.SATFINITE.E4M3.F32.PACK_AB_MERGE_C R45, RZ, R45, RZ ;  /* 0x0000002dff2d723e */ /* 0x000fe400048070ff */
[----:B------:R-:W-:Y:S01]  /*39e0*/  F2FP.SATFINITE.E4M3.F32.PACK_AB_MERGE_C R47, RZ, R47, RZ ;  /* 0x0000002fff2f723e */ /* 0x000fe200048070ff */
[----:B------:R-:W-:Y:S01]  /*39f0*/  @!P5 STG.E.U8 desc[UR12][R8.64+0x21], R41 ;  /* 0x000021290800d986 */ /* 0x000fe2000c10110c */
[----:B------:R-:W-:-:S02]  /*3a00*/  ISETP.GE.AND P5, PT, R13, 0x2a, PT ;  /* 0x0000002a0d00780c */ /* 0x000fc40003fa6270 */
[----:B------:R-:W-:Y:S01]  /*3a10*/  F2FP.SATFINITE.E4M3.F32.PACK_AB_MERGE_C R49, RZ, R49, RZ ;  /* 0x00000031ff31723e */ /* 0x000fe200048070ff */
[----:B------:R-:W-:Y:S01]  /*3a20*/  @!P2 STG.E.U8 desc[UR12][R10.64+0x21], R43 ;  /* 0x0000212b0a00a986 */ /* 0x000fe2000c10110c */
[----:B0-----:R-:W-:Y:S02]  /*3a30*/  F2FP.SATFINITE.E4M3.F32.PACK_AB_MERGE_C R3, RZ, R42, RZ ;  /* 0x0000002aff03723e */ /* 0x001fe400048070ff */
[C---:B------:R-:W-:Y:S02]  /*3a40*/  ISETP.LT.OR P0, PT, R15.reuse, 0x1, !P5 ;  /* 0x000000010f00780c */ /* 0x040fe40006f01670 */
[----:B-1----:R-:W-:Y:S01]  /*3a50*/  F2FP.SATFINITE.E4M3.F32.PACK_AB_MERGE_C R5, RZ, R44, RZ ;  /* 0x0000002cff05723e */ /* 0x002fe200048070ff */
[----:B------:R0:W-:Y:S01]  /*3a60*/  @!P1 STG.E.U8 desc[UR12][R10.64+0x20], R3 ;  /* 0x000020030a009986 */ /* 0x0001e2000c10110c */
[----:B------:R-:W-:Y:S02]  /*3a70*/  ISETP.LT.OR P5, PT, R15, 0x9, !P5 ;  /* 0x000000090f00780c */ /* 0x000fe40006fa1670 */
[C---:B------:R-:W-:Y:S01]  /*3a80*/  ISETP.GE.AND P2, PT, R13.reuse, 0x32, PT ;  /* 0x000000320d00780c */ /* 0x040fe20003f46270 */
[----:B------:R1:W-:Y:S01]  /*3a90*/  @!P3 STG.E.U8 desc[UR12][R8.64+0x28], R5 ;  /* 0x000028050800b986 */ /* 0x0003e2000c10110c */
[----:B------:R-:W-:-:S02]  /*3aa0*/  ISETP.GE.AND P3, PT, R13, 0x31, PT ;  /* 0x000000310d00780c */ /* 0x000fc40003f66270 */
[----:B------:R-:W-:Y:S02]  /*3ab0*/  ISETP.GE.AND P1, PT, R13, 0x3a, PT ;  /* 0x0000003a0d00780c */ /* 0x000fe40003f26270 */
[----:B------:R-:W-:Y:S01]  /*3ac0*/  ISETP.LT.OR P6, PT, R15, 0x1, !P3 ;  /* 0x000000010f00780c */ /* 0x000fe20005fc1670 */
[----:B------:R-:W-:Y:S01]  /*3ad0*/  @!P0 STG.E.U8 desc[UR12][R8.64+0x29], R45 ;  /* 0x0000292d08008986 */ /* 0x000fe2000c10110c */
[----:B------:R-:W-:Y:S02]  /*3ae0*/  ISETP.GE.AND P0, PT, R13, 0x39, PT ;  /* 0x000000390d00780c */ /* 0x000fe40003f06270 */
[----:B0-----:R-:W-:Y:S01]  /*3af0*/  F2FP.SATFINITE.E4M3.F32.PACK_AB_MERGE_C R3, RZ, R46, RZ ;  /* 0x0000002eff03723e */ /* 0x001fe200048070ff */
[----:B------:R-:W-:Y:S01]  /*3b00*/  @!P5 STG.E.U8 desc[UR12][R10.64+0x29], R47 ;  /* 0x0000292f0a00d986 */ /* 0x000fe2000c10110c */
[C---:B------:R-:W-:Y:S02]  /*3b10*/  ISETP.LT.OR P3, PT, R15.reuse, 0x9, !P3 ;  /* 0x000000090f00780c */ /* 0x040fe40005f61670 */
[----:B-1----:R-:W-:Y:S01]  /*3b20*/  F2FP.SATFINITE.E4M3.F32.PACK_AB_MERGE_C R5, RZ, R48, RZ ;  /* 0x00000030ff05723e */ /* 0x002fe200048070ff */
[----:B------:R0:W-:Y:S01]  /*3b30*/  @!P4 STG.E.U8 desc[UR12][R10.64+0x28], R3 ;  /* 0x000028030a00c986 */ /* 0x0001e2000c10110c */
[----:B------:R-:W-:-:S02]  /*3b40*/  ISETP.LT.OR P4, PT, R15, 0x1, !P2 ;  /* 0x000000010f00780c */ /* 0x000fc40005781670 */
[C---:B------:R-:W-:Y:S01]  /*3b50*/  ISETP.LT.OR P2, PT, R15.reuse, 0x9, !P2 ;  /* 0x000000090f00780c */ /* 0x040fe20005741670 */
[----:B------:R1:W-:Y:S01]  /*3b60*/  @!P6 STG.E.U8 desc[UR12][R8.64+0x30], R5 ;  /* 0x000030050800e986 */ /* 0x0003e2000c10110c */
[C---:B------:R-:W-:Y:S02]  /*3b70*/  ISETP.LT.OR P6, PT, R15.reuse, 0x1, !P0 ;  /* 0x000000010f00780c */ /* 0x040fe400047c1670 */
[C---:B------:R-:W-:Y:S02]  /*3b80*/  ISETP.LT.OR P5, PT, R15.reuse, 0x1, !P1 ;  /* 0x000000010f00780c */ /* 0x040fe40004fa1670 */
[C---:B------:R-:W-:Y:S02]  /*3b90*/  ISETP.LT.OR P0, PT, R15.reuse, 0x9, !P0 ;  /* 0x000000090f00780c */ /* 0x040fe40004701670 */
[----:B------:R-:W-:Y:S02]  /*3ba0*/  ISETP.LT.OR P1, PT, R15, 0x9, !P1 ;  /* 0x000000090f00780c */ /* 0x000fe40004f21670 */
[----:B0-----:R-:W-:Y:S01]  /*3bb0*/  F2FP.SATFINITE.E4M3.F32.PACK_AB_MERGE_C R3, RZ, R50, RZ ;  /* 0x00000032ff03723e */ /* 0x001fe200048070ff */
[----:B------:R0:W-:Y:S01]  /*3bc0*/  @!P4 STG.E.U8 desc[UR12][R8.64+0x31], R49 ;  /* 0x000031310800c986 */ /* 0x0001e2000c10110c */
[----:B------:R-:W-:-:S02]  /*3bd0*/  F2FP.SATFINITE.E4M3.F32.PACK_AB_MERGE_C R51, RZ, R51, RZ ;  /* 0x00000033ff33723e */ /* 0x000fc400048070ff */
[----:B-1----:R-:W-:Y:S01]  /*3be0*/  F2FP.SATFINITE.E4M3.F32.PACK_AB_MERGE_C R5, RZ, R52, RZ ;  /* 0x00000034ff05723e */ /* 0x002fe200048070ff */
[----:B------:R0:W-:Y:S01]  /*3bf0*/  @!P3 STG.E.U8 desc[UR12][R10.64+0x30], R3 ;  /* 0x000030030a00b986 */ /* 0x0001e2000c10110c */
[----:B------:R-:W-:Y:S02]  /*3c00*/  F2FP.SATFINITE.E4M3.F32.PACK_AB_MERGE_C R53, RZ, R53, RZ ;  /* 0x00000035ff35723e */ /* 0x000fe400048070ff */
[----:B------:R-:W-:Y:S01]  /*3c10*/  F2FP.SATFINITE.E4M3.F32.PACK_AB_MERGE_C R7, RZ, R54, RZ ;  /* 0x00000036ff07723e */ /* 0x000fe200048070ff */
[----:B------:R0:W-:Y:S01]  /*3c20*/  @!P2 STG.E.U8 desc[UR12][R10.64+0x31], R51 ;  /* 0x000031330a00a986 */ /* 0x0001e2000c10110c */
[----:B------:R-:W-:-:S03]  /*3c30*/  F2FP.SATFINITE.E4M3.F32.PACK_AB_MERGE_C R13, RZ, R0, RZ ;  /* 0x00000000ff0d723e */ /* 0x000fc600048070ff */
[----:B------:R0:W-:Y:S04]  /*3c40*/  @!P6 STG.E.U8 desc[UR12][R8.64+0x38], R5 ;  /* 0x000038050800e986 */ /* 0x0001e8000c10110c */
[----:B------:R0:W-:Y:S04]  /*3c50*/  @!P5 STG.E.U8 desc[UR12][R8.64+0x39], R53 ;  /* 0x000039350800d986 */ /* 0x0001e8000c10110c */
[----:B------:R0:W-:Y:S01]  /*3c60*/  @!P0 STG.E.U8 desc[UR12][R10.64+0x38], R7 ;  /* 0x000038070a008986 */ /* 0x0001e2000c10110c */
[----:B------:R-:W-:Y:S05]  /*3c70*/  @P1 EXIT ;  /* 0x000000000000194d */ /* 0x000fea0003800000 */
[----:B------:R-:W-:Y:S01]  /*3c80*/  STG.E.U8 desc[UR12][R10.64+0x39], R13 ;  /* 0x0000390d0a007986 */ /* 0x000fe2000c10110c */
[----:B------:R-:W-:Y:S05]  /*3c90*/  EXIT ;  /* 0x000000000000794d */ /* 0x000fea0003800000 */
.L_x_10:
[----:B------:R-:W-:-:S13]  /*3ca0*/  ISETP.NE.AND P0, PT, R8, RZ, PT ;  /* 0x000000ff0800720c */ /* 0x000fda0003f05270 */
[----:B------:R-:W-:Y:S05]  /*3cb0*/  @P0 EXIT ;  /* 0x000000000000094d */ /* 0x000fea0003800000 */
[----:B------:R-:W-:-:S13]  /*3cc0*/  ELECT P0, URZ, PT ;  /* 0x00000000003f782f */ /* 0x000fda0003800000 */
[----:B------:R-:W-:Y:S05]  /*3cd0*/  @!P0 BRA `(.L_x_87) ;  /* 0x0000000400a08947 */ /* 0x000fea0003800000 */
[----:B------:R-:W-:-:S13]  /*3ce0*/  ISETP.GE.AND P0, PT, R6, 0x1, PT ;  /* 0x000000010600780c */ /* 0x000fda0003f06270 */
[----:B------:R-:W-:Y:S05]  /*3cf0*/  @!P0 BRA `(.L_x_87) ;  /* 0x0000000400988947 */ /* 0x000fea0003800000 */
[----:B------:R-:W-:Y:S01]  /*3d00*/  IMAD.SHL.U32 R18, R9, 0x40, RZ ;  /* 0x0000004009127824 */ /* 0x000fe200078e00ff */
[----:B------:R-:W-:Y:S01]  /*3d10*/  ULDC UR4, c[0x0][0x384] ;  /* 0x0000e10000047ab9 */ /* 0x000fe20000000800 */
[----:B------:R-:W-:Y:S01]  /*3d20*/  LOP3.LUT P0, RZ, R15, 0x1f, RZ, 0xc0, !PT ;  /* 0x0000001f0fff7812 */ /* 0x000fe2000780c0ff */
[----:B------:R-:W-:Y:S01]  /*3d30*/  IMAD R4, R4, R5, RZ ;  /* 0x0000000504047224 */ /* 0x000fe200078e02ff */
[----:B------:R-:W-:Y:S01]  /*3d40*/  ULDC UR5, c[0x0][0x388] ;  /* 0x0000e20000057ab9 */ /* 0x000fe20000000800 */
[----:B-----5:R-:W-:Y:S01]  /*3d50*/  IMAD.HI.U32 R0, R18, UR4, RZ ;  /* 0x0000000412007c27 */ /* 0x020fe2000f8e00ff */
[C---:B------:R-:W-:Y:S02]  /*3d60*/  ISETP.NE.AND P1, PT, R2.reuse, RZ, PT ;  /* 0x000000ff0200720c */ /* 0x040fe40003f25270 */
[----:B------:R-:W-:Y:S02]  /*3d70*/  CS2R R8, SRZ ;  /* 0x0000000000087805 */ /* 0x000fe4000001ff00 */
[----:B------:R-:W-:Y:S01]  /*3d80*/  ISETP.NE.OR P0, PT, R2, RZ, !P0 ;  /* 0x000000ff0200720c */ /* 0x000fe20004705670 */
[----:B------:R-:W-:Y:S01]  /*3d90*/  IMAD.SHL.U32 R19, R13, 0x40, RZ ;  /* 0x000000400d137824 */ /* 0x000fe200078e00ff */
[----:B------:R-:W-:Y:S01]  /*3da0*/  LOP3.LUT R20, R3, 0x2, RZ, 0xfc, !PT ;  /* 0x0000000203147812 */ /* 0x000fe200078efcff */
[----:B------:R-:W-:Y:S01]  /*3db0*/  IMAD.MOV.U32 R2, RZ, RZ, RZ ;  /* 0x000000ffff027224 */ /* 0x000fe200078e00ff */
[----:B------:R-:W-:Y:S01]  /*3dc0*/  SHF.R.U32.HI R0, RZ, UR5, R0 ;  /* 0x00000005ff007c19 */ /* 0x000fe20008011600 */
[----:B------:R-:W-:-:S02]  /*3dd0*/  IMAD.MOV.U32 R5, RZ, RZ, 0x1 ;  /* 0x00000001ff057424 */ /* 0x000fc400078e00ff */
[----:B------:R-:W-:Y:S02]  /*3de0*/  IMAD.MOV.U32 R10, RZ, RZ, RZ ;  /* 0x000000ffff0a7224 */ /* 0x000fe400078e00ff */
[----:B------:R-:W-:-:S07]  /*3df0*/  IMAD R4, R7, R4, 0x1 ;  /* 0x0000000107047424 */ /* 0x000fce00078e0204 */
.L_x_91:
[----:B---3--:R-:W0:Y:S01]  /*3e00*/  S2R R12, SR_CgaCtaId ;  /* 0x00000000000c7919 */ /* 0x008e220000008800 */
[----:B------:R-:W-:-:S04]  /*3e10*/  MOV R11, 0x400 ;  /* 0x00000400000b7802 */ /* 0x000fc80000000f00 */
[----:B0-----:R-:W-:Y:S02]  /*3e20*/  LEA R21, R12, R11, 0x18 ;  /* 0x0000000b0c157211 */ /* 0x001fe400078ec0ff */
[----:B------:R-:W-:-:S03]  /*3e30*/  SHF.L.U32 R11, R5, 0x1f, RZ ;  /* 0x0000001f050b7819 */ /* 0x000fc600000006ff */
[----:B------:R-:W-:-:S07]  /*3e40*/  IMAD R12, R2, 0x8, R21 ;  /* 0x00000008020c7824 */ /* 0x000fce00078e0215 */
.L_x_88:
[----:B0-----:R0:W1:Y:S02]  /*3e50*/  SYNCS.PHASECHK.TRANS64.TRYWAIT P2, [R12+URZ+0x381c0], R11 ;  /* 0x0381c00b0c0075a7 */ /* 0x001064000804017f */
[----:B-1----:R-:W-:Y:S05]  /*3e60*/  @!P2 NANOSLEEP.SYNCS 0x989680 ;  /* 0x009896800000a95d */ /* 0x002fea0003900000 */
[----:B------:R-:W1:Y:S02]  /*3e70*/  @!P2 SYNCS.PHASECHK.TRANS64 P2, [R12+URZ+0x381c0], R11 ;  /* 0x0381c00b0c00a5a7 */ /* 0x000e64000804007f */
[----:B-1----:R-:W-:Y:S05]  /*3e80*/  @!P2 BRA `(.L_x_88) ;  /* 0xfffffffc00f0a947 */ /* 0x002fea000383ffff */
[----:B0-----:R-:W0:Y:S02]  /*3e90*/  @!P1 LDC R11, c[0x0][0x500] ;  /* 0x00014000ff0b9b82 */ /* 0x001e240000000800 */
[----:B0-----:R0:W-:Y:S02]  /*3ea0*/  @!P1 SYNCS.ARRIVE.TRANS64 RZ, [R12+URZ+0x38000], R11 ;  /* 0x0380000b0cff99a7 */ /* 0x0011e4000800003f */
[----:B0-----:R-:W-:-:S04]  /*3eb0*/  PRMT R11, R20, 0x9910, RZ ;  /* 0x00009910140b7816 */ /* 0x001fc800000000ff */
[----:B------:R-:W-:-:S13]  /*3ec0*/  ISETP.NE.AND P2, PT, R11, 0x2, PT ;  /* 0x000000020b00780c */ /* 0x000fda0003f45270 */
[----:B------:R-:W-:Y:S05]  /*3ed0*/  @P2 BRA `(.L_x_89) ;  /* 0x0000000000042947 */ /* 0x000fea0003800000 */
[----:B------:R-:W-:Y:S01]  /*3ee0*/  BPT.TRAP 0x1 ;  /* 0x000000040000795c */ /* 0x000fe20000300000 */
.L_x_89:
[----:B------:R-:W-:Y:S05]  /*3ef0*/  @P0 BRA `(.L_x_90) ;  /* 0x0000000000040947 */ /* 0x000fea0003800000 */
[----:B------:R-:W-:Y:S01]  /*3f00*/  BPT.TRAP 0x1 ;  /* 0x000000040000795c */ /* 0x000fe20000300000 */
.L_x_90:
[----:B------:R-:W0:Y:S01]  /*3f10*/  LDC R13, c[0x0][0x380] ;  /* 0x0000e000ff0d7b82 */ /* 0x000e220000000800 */
[----:B------:R-:W-:Y:S01]  /*3f20*/  R2UR UR4, R0 ;  /* 0x00000000000472ca */ /* 0x000fe200000e0000 */
[----:B------:R-:W-:Y:S01]  /*3f30*/  ULDC UR20, c[0x0][0x38c] ;  /* 0x0000e30000147ab9 */ /* 0x000fe20000000800 */
[----:B------:R-:W-:Y:S01]  /*3f40*/  R2UR UR5, R18 ;  /* 0x00000000120572ca */ /* 0x000fe200000e0000 */
[----:B------:R-:W-:Y:S01]  /*3f50*/  UISETP.NE.AND UP0, UPT, UR20, 0x1, UPT ;  /* 0x000000011400788c */ /* 0x000fe2000bf05270 */
[----:B------:R-:W-:Y:S01]  /*3f60*/  R2UR UR17, R12 ;  /* 0x000000000c1172ca */ /* 0x000fe200000e0000 */
[C---:B------:R-:W-:Y:S01]  /*3f70*/  VIADD R12, R10.reuse, 0x1 ;  /* 0x000000010a0c7836 */ /* 0x040fe20000000000 */
[----:B------:R-:W-:Y:S01]  /*3f80*/  R2UR UR18, R10 ;  /* 0x000000000a1272ca */ /* 0x000fe200000e0000 */
[----:B------:R-:W1:Y:S01]  /*3f90*/  LDC.64 R14, c[0x0][0x3b8] ;  /* 0x0000ee00ff0e7b82 */ /* 0x000e620000000a00 */
[----:B------:R-:W-:Y:S01]  /*3fa0*/  R2UR UR10, R21 ;  /* 0x00000000150a72ca */ /* 0x000fe200000e0000 */
[----:B------:R-:W-:Y:S01]  /*3fb0*/  VIADD R4, R4, 0xffffffff ;  /* 0xffffffff04047836 */ /* 0x000fe20000000000 */
[----:B------:R-:W-:Y:S01]  /*3fc0*/  R2UR UR16, R2 ;  /* 0x00000000021072ca */ /* 0x000fe200000e0000 */
[----:B------:R-:W-:Y:S01]  /*3fd0*/  ULDC.64 UR24, c[0x0][0x198] ;  /* 0x0000660000187ab9 */ /* 0x000fe20000000a00 */
[----:B------:R-:W-:Y:S01]  /*3fe0*/  R2UR UR12, R9 ;  /* 0x00000000090c72ca */ /* 0x000fe200000e0000 */
[----:B------:R-:W-:Y:S01]  /*3ff0*/  ULDC.64 UR14, c[0x0][0x3b0] ;  /* 0x0000ec00000e7ab9 */ /* 0x000fe20000000a00 */
[----:B------:R-:W-:Y:S01]  /*4000*/  @UP0 ULDC.64 UR8, c[0x0][0x390] ;  /* 0x0000e40000080ab9 */ /* 0x000fe20000000a00 */
[----:B------:R-:W1:Y:S01]  /*4010*/  LDC.64 R16, c[0x0][0x3d8] ;  /* 0x0000f600ff107b82 */ /* 0x000e620000000a00 */
[----:B------:R-:W-:Y:S01]  /*4020*/  R2UR UR11, R19 ;  /* 0x00000000130b72ca */ /* 0x000fe200000e0000 */
[----:B------:R-:W-:Y:S01]  /*4030*/  ULDC.64 UR22, c[0x0][0x3d0] ;  /* 0x0000f40000167ab9 */ /* 0x000fe20000000a00 */
[----:B------:R-:W-:Y:S01]  /*4040*/  R2UR UR13, R8 ;  /* 0x00000000080d72ca */ /* 0x000fe200000e0000 */
[----:B------:R-:W-:Y:S01]  /*4050*/  VIADD R2, R2, 0x1 ;  /* 0x0000000102027836 */ /* 0x000fe20000000000 */
[----:B------:R-:W-:Y:S01]  /*4060*/  ISETP.GT.AND P5, PT, R4, 0x1, PT ;  /* 0x000000010400780c */ /* 0x000fe20003fa4270 */
[----:B------:R-:W-:Y:S01]  /*4070*/  USHF.L.U32 UR18, UR18, 0x5, URZ ;  /* 0x0000000512127899 */ /* 0x000fe2000800063f */
[----:B0-----:R-:W-:Y:S01]  /*4080*/  ISETP.NE.AND P2, PT, R13, 0x1, PT ;  /* 0x000000010d00780c */ /* 0x001fe20003f45270 */
[----:B------:R-:W-:Y:S01]  /*4090*/  ULEA UR16, UR16, UR10, 0xb ;  /* 0x0000000a10107291 */ /* 0x000fe2000f8e583f */
[C---:B------:R-:W-:Y:S01]  /*40a0*/  ISETP.NE.AND P4, PT, R2.reuse, 0x38, PT ;  /* 0x000000380200780c */ /* 0x040fe20003f85270 */
[----:B------:R-:W-:Y:S01]  /*40b0*/  UIADD3 UR17, UR17, 0x38000, URZ ;  /* 0x0003800011117890 */ /* 0x000fe2000fffe03f */
[----:B------:R-:W-:Y:S01]  /*40c0*/  UMOV UR26, 0x0 ;  /* 0x00000000001a7882 */ /* 0x000fe20000000000 */
[----:B------:R-:W-:Y:S01]  /*40d0*/  UMOV UR27, 0x10000000 ;  /* 0x10000000001b7882 */ /* 0x000fe20000000000 */
[----:B------:R-:W-:Y:S01]  /*40e0*/  UMOV UR10, UR18 ;  /* 0x00000012000a7c82 */ /* 0x000fe20008000000 */
[----:B------:R-:W-:-:S06]  /*40f0*/  SEL R2, R2, RZ, P4 ;  /* 0x000000ff02027207 */ /* 0x000fcc0002000000 */
[----:B------:R-:W-:Y:S01]  /*4100*/  @P2 IMAD.U32 R11, RZ, RZ, UR4 ;  /* 0x00000004ff0b2e24 */ /* 0x000fe2000f8e00ff */
[----:B------:R-:W-:Y:S01]  /*4110*/  UIADD3 UR4, UP1, UR24, 0xf0, URZ ;  /* 0x000000f018047890 */ /* 0x000fe2000ff3e03f */
[----:B-1----:R-:W-:Y:S01]  /*4120*/  IMAD R10, R8, R15, R17 ;  /* 0x0000000f080a7224 */ /* 0x002fe200078e0211 */
[----:B------:R-:W-:Y:S02]  /*4130*/  UIADD3 UR24, UP2, UR24, 0x1f0, URZ ;  /* 0x000001f018187890 */ /* 0x000fe4000ff5e03f */
[----:B------:R-:W-:Y:S01]  /*4140*/  @P2 R2UR UR5, R11 ;  /* 0x000000000b0522ca */ /* 0x000fe200000e0000 */
[----:B------:R-:W-:Y:S01]  /*4150*/  IMAD R11, R9, R14, R16 ;  /* 0x0000000e090b7224 */ /* 0x000fe200078e0210 */
[----:B------:R-:W-:Y:S01]  /*4160*/  ISETP.NE.AND P2, PT, R12, R7, PT ;  /* 0x000000070c00720c */ /* 0x000fe20003f45270 */
[----:B------:R-:W0:Y:S03]  /*4170*/  LDC R14, c[0x0][0x3c8] ;  /* 0x0000f200ff0e7b82 */ /* 0x000e260000000800 */
[----:B------:R-:W-:Y:S01]  /*4180*/  PRMT R10, R11, 0x40, R10 ;  /* 0x000000400b0a7816 */ /* 0x000fe2000000000a */
[----:B------:R-:W-:-:S06]  /*4190*/  VIADD R11, R9, 0x1 ;  /* 0x00000001090b7836 */ /* 0x000fcc0000000000 */
[----:B------:R-:W-:Y:S02]  /*41a0*/  UIADD3 UR6, -UR5, URZ, URZ ;  /* 0x0000003f05067290 */ /* 0x000fe4000fffe13f */
[----:B------:R-:W-:Y:S01]  /*41b0*/  UMOV UR21, UR5 ;  /* 0x0000000500157c82 */ /* 0x000fe20008000000 */
[----:B------:R-:W-:-:S03]  /*41c0*/  @P2 IMAD.MOV R11, RZ, RZ, R9 ;  /* 0x000000ffff0b2224 */ /* 0x000fc600078e0209 */
[----:B------:R-:W-:Y:S01]  /*41d0*/  IMAD R13, R13, UR6, R18 ;  /* 0x000000060d0d7c24 */ /* 0x000fe2000f8e0212 */
[----:B------:R-:W-:Y:S02]  /*41e0*/  UIMAD.WIDE.U32 UR6, UR5, UR8, URZ ;  /* 0x00000008050672a5 */ /* 0x000fe4000f8e003f */
[----:B------:R-:W-:Y:S02]  /*41f0*/  UIADD3 UR8, UR16, 0x1c000, URZ ;  /* 0x0001c00010087890 */ /* 0x000fe4000fffe03f */
[----:B------:R-:W-:Y:S01]  /*4200*/  @UP0 USHF.R.U32.HI UR21, URZ, UR9, UR7 ;  /* 0x000000093f150299 */ /* 0x000fe20008011607 */
[----:B------:R-:W-:Y:S01]  /*4210*/  R2UR UR19, R13 ;  /* 0x000000000d1372ca */ /* 0x000fe200000e0000 */
[----:B------:R-:W-:Y:S01]  /*4220*/  VIADD R13, R8, 0x1 ;  /* 0x00000001080d7836 */ /* 0x000fe20000000000 */
[----:B------:R-:W-:Y:S01]  /*4230*/  R2UR UR7, R10 ;  /* 0x000000000a0772ca */ /* 0x000fe200000e0000 */
[----:B------:R-:W-:Y:S01]  /*4240*/  UIADD3 UR6, -UR21, URZ, URZ ;  /* 0x0000003f15067290 */ /* 0x000fe2000fffe13f */
[C---:B0-----:R-:W-:Y:S01]  /*4250*/  ISETP.NE.AND P3, PT, R11.reuse, R14, PT ;  /* 0x0000000e0b00720c */ /* 0x041fe20003f65270 */
[----:B------:R-:W-:Y:S01]  /*4260*/  UMOV UR9, UR17 ;  /* 0x0000001100097c82 */ /* 0x000fe20008000000 */
[----:B------:R-:W-:Y:S01]  /*4270*/  SEL R10, RZ, 0x1, P4 ;  /* 0x00000001ff0a7807 */ /* 0x000fe20002000000 */
[----:B------:R-:W-:Y:S01]  /*4280*/  UIMAD UR20, UR20, UR6, UR5 ;  /* 0x00000006141472a4 */ /* 0x000fe2000f8e0205 */
[----:B------:R-:W-:Y:S01]  /*4290*/  SEL R9, R11, RZ, P3 ;  /* 0x000000ff0b097207 */ /* 0x000fe20001800000 */
[----:B------:R-:W-:Y:S01]  /*42a0*/  UIADD3.X UR5, URZ, UR25, URZ, UP1, !UPT ;  /* 0x000000193f057290 */ /* 0x000fe20008ffe43f */
[----:B------:R-:W-:Y:S01]  /*42b0*/  LOP3.LUT R5, R5, R10, RZ, 0x3c, !PT ;  /* 0x0000000a05057212 */ /* 0x000fe200078e3cff */
[----:B------:R-:W-:Y:S01]  /*42c0*/  UIMAD UR20, UR20, UR15, UR23 ;  /* 0x0000000f141472a4 */ /* 0x000fe2000f8e0217 */
[----:B------:R-:W-:Y:S01]  /*42d0*/  SEL R10, R12, RZ, P2 ;  /* 0x000000ff0c0a7207 */ /* 0x000fe20001000000 */
[----:B------:R-:W-:-:S02]  /*42e0*/  UIMAD UR19, UR19, UR14, UR22 ;  /* 0x0000000e131372a4 */ /* 0x000fc4000f8e0216 */
[----:B------:R-:W-:Y:S02]  /*42f0*/  UPRMT UR6, UR7, 0x5410, URZ ;  /* 0x0000541007067896 */ /* 0x000fe4000800003f */
[----:B------:R-:W-:Y:S01]  /*4300*/  UIADD3.X UR25, URZ, UR25, URZ, UP2, !UPT ;  /* 0x000000193f197290 */ /* 0x000fe200097fe43f */
[----:B------:R-:W-:-:S04]  /*4310*/  @P3 IMAD.MOV R13, RZ, RZ, R8 ;  /* 0x000000ffff0d3224 */ /* 0x000fc800078e0208 */
[----:B------:R-:W-:Y:S02]  /*4320*/  IMAD.MOV.U32 R8, RZ, RZ, R13 ;  /* 0x000000ffff087224 */ /* 0x000fe400078e000d */
[----:B------:R0:W-:Y:S02]  /*4330*/  UTMALDG.4D.IM2COL [UR16], [UR4], UR6 ;  /* 0x00000010040073b4 */ /* 0x0001e40008058006 */
[----:B------:R0:W-:Y:S02]  /*4340*/  UTMALDG.4D [UR8], [UR24], desc[UR26] ;  /* 0x00001a08180075b4 */ /* 0x0001e40008019000 */
[----:B0-----:R-:W-:Y:S05]  /*4350*/  @P5 BRA `(.L_x_91) ;  /* 0xfffffff800a85947 */ /* 0x001fea000383ffff */
.L_x_87:
[----:B------:R-:W-:Y:S01]  /*4360*/  ISETP.GE.U32.AND P2, PT, R6, 0x38, PT ;  /* 0x000000380600780c */ /* 0x000fe20003f46070 */
[----:B------:R-:W-:Y:S05]  /*4370*/  WARPSYNC.ALL ;  /* 0x0000000000007948 */ /* 0x000fea0003800000 */
[----:B------:R-:W-:-:S07]  /*4380*/  ELECT P1, URZ, PT ;  /* 0x00000000003f782f */ /* 0x000fce0003820000 */
[----:B------:R-:W-:-:S05]  /*4390*/  @P2 SHF.R.U32.HI R4, RZ, 0x3, R6 ;  /* 0x00000003ff042819 */ /* 0x000fca0000011606 */
[----:B------:R-:W-:-:S05]  /*43a0*/  @P2 IMAD.WIDE.U32 R4, R4, 0x24924925, RZ ;  /* 0x2492492504042825 */ /* 0x000fca00078e00ff */
[----:B------:R-:W-:-:S04]  /*43b0*/  @P2 LOP3.LUT R4, R5, 0x1, RZ, 0xc0, !PT ;  /* 0x0000000105042812 */ /* 0x000fc800078ec0ff */
[----:B------:R-:W-:Y:S01]  /*43c0*/  @P2 ISETP.NE.U32.AND P0, PT, R4, 0x1, PT ;  /* 0x000000010400280c */ /* 0x000fe20003f05070 */
[----:B------:R-:W-:-:S12]  /*43d0*/  @!P1 EXIT ;  /* 0x000000000000994d */ /* 0x000fd80003800000 */
[----:B------:R-:W-:Y:S01]  /*43e0*/  LOP3.LUT R3, R3, 0x2, RZ, 0xfc, !PT ;  /* 0x0000000203037812 */ /* 0x000fe200078efcff */
[----:B------:R-:W-:Y:S01]  /*43f0*/  IMAD.MOV.U32 R4, RZ, RZ, 0x1 ;  /* 0x00000001ff047424 */ /* 0x000fe200078e00ff */
[----:B------:R-:W-:Y:S02]  /*4400*/  @P2 ISETP.NE.U32.AND.EX P0, PT, RZ, RZ, PT, P0 ;  /* 0x000000ffff00220c */ /* 0x000fe40003f05100 */
[----:B------:R-:W-:Y:S02]  /*4410*/  ISETP.NE.AND P1, PT, R3, 0x3, PT ;  /* 0x000000030300780c */ /* 0x000fe40003f25270 */
[----:B------:R-:W-:-:S11]  /*4420*/  @P2 SEL R4, RZ, 0x1, !P0 ;  /* 0x00000001ff042807 */ /* 0x000fd60004000000 */
[----:B------:R-:W-:Y:S05]  /*4430*/  @!P1 BRA `(.L_x_92) ;  /* 0x0000000000049947 */ /* 0x000fea0003800000 */
[----:B------:R-:W-:Y:S01]  /*4440*/  BPT.TRAP 0x1 ;  /* 0x000000040000795c */ /* 0x000fe20000300000 */
.L_x_92:
[----:B------:R-:W0:Y:S01]  /*4450*/  S2R R5, SR_CgaCtaId ;  /* 0x0000000000057919 */ /* 0x000e220000008800 */
[----:B------:R-:W-:Y:S02]  /*4460*/  SHF.R.U32.HI R2, RZ, 0x3, R6 ;  /* 0x00000003ff027819 */ /* 0x000fe40000011606 */
[----:B-----5:R-:W-:-:S03]  /*4470*/  MOV R0, 0x400 ;  /* 0x0000040000007802 */ /* 0x020fc60000000f00 */
[----:B------:R-:W-:-:S04]  /*4480*/  IMAD.WIDE.U32 R2, R2, 0x24924925, RZ ;  /* 0x2492492502027825 */ /* 0x000fc800078e00ff */
[----:B------:R-:W-:Y:S01]  /*4490*/  IMAD R3, R3, -0x38, R6 ;  /* 0xffffffc803037824 */ /* 0x000fe200078e0206 */
[----:B0-----:R-:W-:Y:S02]  /*44a0*/  LEA R0, R5, R0, 0x18 ;  /* 0x0000000005007211 */ /* 0x001fe400078ec0ff */
[----:B------:R-:W-:-:S03]  /*44b0*/  SHF.L.U32 R5, R4, 0x1f, RZ ;  /* 0x0000001f04057819 */ /* 0x000fc600000006ff */
[----:B------:R-:W-:-:S04]  /*44c0*/  VIADD R0, R0, 0x381c0 ;  /* 0x000381c000007836 */ /* 0x000fc80000000000 */
[----:B------:R-:W-:-:S07]  /*44d0*/  IMAD R2, R3, 0x8, R0 ;  /* 0x0000000803027824 */ /* 0x000fce00078e0200 */
.L_x_93:
[----:B0-----:R0:W1:Y:S02]  /*44e0*/  SYNCS.PHASECHK.TRANS64.TRYWAIT P0, [R2+URZ], R5 ;  /* 0x00000005020075a7 */ /* 0x001064000800017f */
[----:B-1----:R-:W-:Y:S05]  /*44f0*/  @!P0 NANOSLEEP.SYNCS 0x989680 ;  /* 0x009896800000895d */ /* 0x002fea0003900000 */
[----:B------:R-:W1:Y:S02]  /*4500*/  @!P0 SYNCS.PHASECHK.TRANS64 P0, [R2+URZ], R5 ;  /* 0x00000005020085a7 */ /* 0x000e64000800007f */
[----:B-1----:R-:W-:Y:S05]  /*4510*/  @!P0 BRA `(.L_x_93) ;  /* 0xfffffffc00f08947 */ /* 0x002fea000383ffff */
[----:B------:R-:W-:-:S05]  /*4520*/  VIADD R3, R3, 0x1 ;  /* 0x0000000103037836 */ /* 0x000fca0000000000 */
[----:B------:R-:W-:-:S04]  /*4530*/  ISETP.NE.AND P0, PT, R3, 0x38, PT ;  /* 0x000000380300780c */ /* 0x000fc80003f05270 */
[----:B0-----:R-:W-:Y:S02]  /*4540*/  SEL R5, RZ, 0x1, P0 ;  /* 0x00000001ff057807 */ /* 0x001fe40000000000 */
[----:B------:R-:W-:Y:S02]  /*4550*/  SEL R3, R3, RZ, P0 ;  /* 0x000000ff03037207 */ /* 0x000fe40000000000 */
[----:B------:R-:W-:-:S03]  /*4560*/  LOP3.LUT R7, R4, R5, RZ, 0x3c, !PT ;  /* 0x0000000504077212 */ /* 0x000fc600078e3cff */
[----:B------:R-:W-:Y:S01]  /*4570*/  IMAD R2, R3, 0x8, R0 ;  /* 0x0000000803027824 */ /* 0x000fe200078e0200 */
[----:B------:R-:W-:-:S07]  /*4580*/  SHF.L.U32 R5, R7, 0x1f, RZ ;  /* 0x0000001f07057819 */ /* 0x000fce00000006ff */
.L_x_94:
        /* <DEDUP_REMOVED lines=11> */
.L_x_95:
        /* <DEDUP_REMOVED lines=11> */
.L_x_96:
        /* <DEDUP_REMOVED lines=11> */
.L_x_97:
        /* <DEDUP_REMOVED lines=11> */
.L_x_98:
        /* <DEDUP_REMOVED lines=11> */
.L_x_99:
        /* <DEDUP_REMOVED lines=11> */
.L_x_100:
        /* <DEDUP_REMOVED lines=11> */
.L_x_101:
        /* <DEDUP_REMOVED lines=11> */
.L_x_102:
        /* <DEDUP_REMOVED lines=11> */
.L_x_103:
        /* <DEDUP_REMOVED lines=11> */
.L_x_104:
        /* <DEDUP_REMOVED lines=11> */
.L_x_105:
        /* <DEDUP_REMOVED lines=11> */
.L_x_106:
        /* <DEDUP_REMOVED lines=11> */
.L_x_107:
        /* <DEDUP_REMOVED lines=11> */
.L_x_108:
        /* <DEDUP_REMOVED lines=11> */
.L_x_109:
        /* <DEDUP_REMOVED lines=11> */
.L_x_110:
        /* <DEDUP_REMOVED lines=11> */
.L_x_111:
        /* <DEDUP_REMOVED lines=11> */
.L_x_112:
        /* <DEDUP_REMOVED lines=11> */
.L_x_113:
        /* <DEDUP_REMOVED lines=11> */
.L_x_114:
        /* <DEDUP_REMOVED lines=11> */
.L_x_115:
        /* <DEDUP_REMOVED lines=11> */
.L_x_116:
        /* <DEDUP_REMOVED lines=11> */
.L_x_117:
        /* <DEDUP_REMOVED lines=11> */
.L_x_118:
        /* <DEDUP_REMOVED lines=11> */
.L_x_119:
        /* <DEDUP_REMOVED lines=11> */
.L_x_120:
        /* <DEDUP_REMOVED lines=11> */
.L_x_121:
        /* <DEDUP_REMOVED lines=11> */
.L_x_122:
        /* <DEDUP_REMOVED lines=11> */
.L_x_123:
        /* <DEDUP_REMOVED lines=11> */
.L_x_124:
        /* <DEDUP_REMOVED lines=11> */
.L_x_125:
        /* <DEDUP_REMOVED lines=11> */
.L_x_126:
        /* <DEDUP_REMOVED lines=11> */
.L_x_127:
        /* <DEDUP_REMOVED lines=11> */
.L_x_128:
        /* <DEDUP_REMOVED lines=11> */
.L_x_129:
        /* <DEDUP_REMOVED lines=11> */
.L_x_130:
        /* <DEDUP_REMOVED lines=11> */
.L_x_131:
        /* <DEDUP_REMOVED lines=11> */
.L_x_132:
        /* <DEDUP_REMOVED lines=11> */
.L_x_133:
        /* <DEDUP_REMOVED lines=11> */
.L_x_134:
        /* <DEDUP_REMOVED lines=11> */
.L_x_135:
        /* <DEDUP_REMOVED lines=11> */
.L_x_136:
        /* <DEDUP_REMOVED lines=11> */
.L_x_137:
        /* <DEDUP_REMOVED lines=11> */
.L_x_138:
        /* <DEDUP_REMOVED lines=11> */
.L_x_139:
        /* <DEDUP_REMOVED lines=11> */
.L_x_140:
        /* <DEDUP_REMOVED lines=11> */
.L_x_141:
        /* <DEDUP_REMOVED lines=11> */
.L_x_142:
        /* <DEDUP_REMOVED lines=11> */
.L_x_143:
        /* <DEDUP_REMOVED lines=11> */
.L_x_144:
        /* <DEDUP_REMOVED lines=11> */
.L_x_145:
        /* <DEDUP_REMOVED lines=11> */
.L_x_146:
        /* <DEDUP_REMOVED lines=11> */
.L_x_147:
        /* <DEDUP_REMOVED lines=11> */
.L_x_148:
[----:B0-----:R0:W1:Y:S02]  /*6ab0*/  SYNCS.PHASECHK.TRANS64.TRYWAIT P0, [R3+URZ], R0 ;  /* 0x00000000030075a7 */ /* 0x001064000800017f */
[----:B-1----:R-:W-:Y:S05]  /*6ac0*/  @!P0 NANOSLEEP.SYNCS 0x989680 ;  /* 0x009896800000895d */ /* 0x002fea0003900000 */
[----:B------:R-:W1:Y:S02]  /*6ad0*/  @!P0 SYNCS.PHASECHK.TRANS64 P0, [R3+URZ], R0 ;  /* 0x00000000030085a7 */ /* 0x000e64000800007f */
[----:B-1----:R-:W-:Y:S05]  /*6ae0*/  @P0 EXIT ;  /* 0x000000000000094d */ /* 0x002fea0003800000 */
[----:B------:R-:W-:Y:S05]  /*6af0*/  BRA `(.L_x_148) ;  /* 0xfffffffc00ec7947 */ /* 0x000fea000383ffff */
.L_x_149:
[----:B------:R-:W-:-:S00]  /*6b00*/  BRA `(.L_x_149) ;  /* 0xfffffffc00fc7947 */ /* 0x000fc0000383ffff */
[----:B------:R-:W-:-:S00]  /*6b10*/  NOP ;  /* 0x0000000000007918 */ /* 0x000fc00000000000 */
        /* <DEDUP_REMOVED lines=14> */
.L_x_150:


//--------------------- .nv.shared._ZN7cutlass13device_kernelINS_4conv6kernel13ConvUniversalINS1_16ConvProblemShapeILNS1_8OperatorE0ELi2EEENS1_10collective14CollectiveConvINS1_46MainloopSm90TmaGmmaWarpSpecializedImplicitGemmILS5_0ELi56ELi2EN4cute5tupleIJNSA_1CILi1EEESD_SD_EEENS1_36KernelImplicitTmaWarpSpecializedSm90ELi1EEENSB_IJNSC_ILi64EEESH_NSB_IJNSC_ILi32EEEEEEEEENS_12float_e4m3_tESL_NSA_8TiledMMAINSA_8MMA_AtomIJNSA_4SM904GMMA30MMA_64x64x32_F32E4M3E4M3_SS_TNILNSP_7ScaleInE1ELSR_1EEEEEENSA_6LayoutISE_NSB_IJNSC_ILi0EEESV_SV_EEEEENSB_IJNSA_10UnderscoreESY_SY_EEEEENS7_6detail26Sm90ImplicitGemmTileTraitsINSA_20SM90_TMA_LOAD_IM2COLENSA_14ComposedLayoutINSA_7SwizzleILi1ELi4ELi3EEENSA_18smem_ptr_flag_bitsILi8EEENSU_INSB_IJNSB_IJNSC_ILi8EEES19_EEENSB_IJSI_SD_EEENSB_IJSD_NSC_ILi56EEEEEEEEENSB_IJNSB_IJSI_NSC_ILi256EEEEEENSB_IJSD_SV_EEENSB_IJSV_NSC_ILi2048EEEEEEEEEEEEEvEENS12_INSA_13SM90_TMA_LOADES1M_vEEEENS_8epilogue10collective6detail29Sm90TmaWarpSpecializedAdapterINS1S_15DefaultEpilogueISL_NSB_IJNSB_IJlllEEESD_SV_EEES1X_NS1R_6thread17LinearCombinationISL_Li1EffLNS1Y_9ScaleType4KindE0ELNS_15FloatRoundStyleE2ESL_EENS_4gemm15EpilogueDefaultEEEEEvvEEEEvNT_6ParamsE --------------------------
	.section	.nv.shared._ZN7cutlass13device_kernelINS_4conv6kernel13ConvUniversalINS1_16ConvProblemShapeILNS1_8OperatorE0ELi2EEENS1_10collective14CollectiveConvINS1_46MainloopSm90TmaGmmaWarpSpecializedImplicitGemmILS5_0ELi56ELi2EN4cute5tupleIJNSA_1CILi1EEESD_SD_EEENS1_36KernelImplicitTmaWarpSpecializedSm90ELi1EEENSB_IJNSC_ILi64EEESH_NSB_IJNSC_ILi32EEEEEEEEENS_12float_e4m3_tESL_NSA_8TiledMMAINSA_8MMA_AtomIJNSA_4SM904GMMA30MMA_64x64x32_F32E4M3E4M3_SS_TNILNSP_7ScaleInE1ELSR_1EEEEEENSA_6LayoutISE_NSB_IJNSC_ILi0EEESV_SV_EEEEENSB_IJNSA_10UnderscoreESY_SY_EEEEENS7_6detail26Sm90ImplicitGemmTileTraitsINSA_20SM90_TMA_LOAD_IM2COLENSA_14ComposedLayoutINSA_7SwizzleILi1ELi4ELi3EEENSA_18smem_ptr_flag_bitsILi8EEENSU_INSB_IJNSB_IJNSC_ILi8EEES19_EEENSB_IJSI_SD_EEENSB_IJSD_NSC_ILi56EEEEEEEEENSB_IJNSB_IJSI_NSC_ILi256EEEEEENSB_IJSD_SV_EEENSB_IJSV_NSC_ILi2048EEEEEEEEEEEEEvEENS12_INSA_13SM90_TMA_LOADES1M_vEEEENS_8epilogue10collective6detail29Sm90TmaWarpSpecializedAdapterINS1S_15DefaultEpilogueISL_NSB_IJNSB_IJlllEEESD_SV_EEES1X_NS1R_6thread17LinearCombinationISL_Li1EffLNS1Y_9ScaleType4KindE0ELNS_15FloatRoundStyleE2ESL_EENS_4gemm15EpilogueDefaultEEEEEvvEEEEvNT_6ParamsE,"aw",@nobits
	.sectionflags	@""
	.align	16
	.zero		1024


//--------------------- .nv.shared.reserved.0     --------------------------
	.section	.nv.shared.reserved.0,"aw",@nobits
	.weak		__nv_reservedSMEM_offset_0_alias
	.size		__nv_reservedSMEM_offset_0_alias, 0, 0
	.other		__nv_reservedSMEM_offset_0_alias,@"STO_CUDA_RESERVED_SHARED STV_DEFAULT"
__nv_reservedSMEM_offset_0_alias:
	.zero		0


//--------------------- .nv.global                --------------------------
	.section	.nv.global,"aw",@nobits
.nv.global:
	.type		_ZN39_INTERNAL_fcaff13b_4_k_cu_41b501c9_25164cute1_E,@object
	.size		_ZN39_INTERNAL_fcaff13b_4_k_cu_41b501c9_25164cute1_E,(_ZN39_INTERNAL_fcaff13b_4_k_cu_41b501c9_25164cuda3std3__45__cpo6cbeginE - _ZN39_INTERNAL_fcaff13b_4_k_cu_41b501c9_25164cute1_E)
_ZN39_INTERNAL_fcaff13b_4_k_cu_41b501c9_25164cute1_E:
	.zero		1
	.type		_ZN39_INTERNAL_fcaff13b_4_k_cu_41b501c9_25164cuda3std3__45__cpo6cbeginE,@object
	.size		_ZN39_INTERNAL_fcaff13b_4_k_cu_41b501c9_25164cuda3std3__45__cpo6cbeginE,(_ZN39_INTERNAL_fcaff13b_4_k_cu_41b501c9_25164cuda3std3__48in_placeE - _ZN39_INTERNAL_fcaff13b_4_k_cu_41b501c9_25164cuda3std3__45__cpo6cbeginE)
_ZN39_INTERNAL_fcaff13b_4_k_cu_41b501c9_25164cuda3std3__45__cpo6cbeginE:
	.zero		1
	.type		_ZN39_INTERNAL_fcaff13b_4_k_cu_41b501c9_25164cuda3std3__48in_placeE,@object
	.size		_ZN39_INTERNAL_fcaff13b_4_k_cu_41b501c9_25164cuda3std3__48in_placeE,(_ZN39_INTERNAL_fcaff13b_4_k_cu_41b501c9_25164cuda3std6ranges3__45__cpo9iter_moveE - _ZN39_INTERNAL_fcaff13b_4_k_cu_41b501c9_25164cuda3std3__48in_placeE)
_ZN39_INTERNAL_fcaff13b_4_k_cu_41b501c9_25164cuda3std3__48in_placeE:
	.zero		1
	.type		_ZN39_INTERNAL_fcaff13b_4_k_cu_41b501c9_25164cuda3std6ranges3__45__cpo9iter_moveE,@object
	.size		_ZN39_INTERNAL_fcaff13b_4_k_cu_41b501c9_25164cuda3std6ranges3__45__cpo9iter_moveE,(_ZN39_INTERNAL_fcaff13b_4_k_cu_41b501c9_25164cuda3std3__45__cpo5beginE - _ZN39_INTERNAL_fcaff13b_4_k_cu_41b501c9_25164cuda3std6ranges3__45__cpo9iter_moveE)
_ZN39_INTERNAL_fcaff13b_4_k_cu_41b501c9_25164cuda3std6ranges3__45__cpo9iter_moveE:
	.zero		1
	.type		_ZN39_INTERNAL_fcaff13b_4_k_cu_41b501c9_25164cuda3std3__45__cpo5beginE,@object
	.size		_ZN39_INTERNAL_fcaff13b_4_k_cu_41b501c9_25164cuda3std3__45__cpo5beginE,(_ZN39_INTERNAL_fcaff13b_4_k_cu_41b501c9_25164cuda3std3__441_GLOBAL__N__fcaff13b_4_k_cu_41b501c9_25166ignoreE - _ZN39_INTERNAL_fcaff13b_4_k_cu_41b501c9_25164cuda3std3__45__cpo5beginE)
_ZN39_INTERNAL_fcaff13b_4_k_cu_41b501c9_25164cuda3std3__45__cpo5beginE:
	.zero		1
	.type		_ZN39_INTERNAL_fcaff13b_4_k_cu_41b501c9_25164cuda3std3__441_GLOBAL__N__fcaff13b_4_k_cu_41b501c9_25166ignoreE,@object
	.size		_ZN39_INTERNAL_fcaff13b_4_k_cu_41b501c9_25164cuda3std3__441_GLOBAL__N__fcaff13b_4_k_cu_41b501c9_25166ignoreE,(_ZN39_INTERNAL_fcaff13b_4_k_cu_41b501c9_25164cute7productE - _ZN39_INTERNAL_fcaff13b_4_k_cu_41b501c9_25164cuda3std3__441_GLOBAL__N__fcaff13b_4_k_cu_41b501c9_25166ignoreE)
_ZN39_INTERNAL_fcaff13b_4_k_cu_41b501c9_25164cuda3std3__441_GLOBAL__N__fcaff13b_4_k_cu_41b501c9_25166ignoreE:
	.zero		1
	.type		_ZN39_INTERNAL_fcaff13b_4_k_cu_41b501c9_25164cute7productE,@object
	.size		_ZN39_INTERNAL_fcaff13b_4_k_cu_41b501c9_25164cute7productE,(_ZN39_INTERNAL_fcaff13b_4_k_cu_41b501c9_25164cuda3std3__45__cpo3endE - _ZN39_INTERNAL_fcaff13b_4_k_cu_41b501c9_25164cute7productE)
_ZN39_INTERNAL_fcaff13b_4_k_cu_41b501c9_25164cute7productE:
	.zero		1
	.type		_ZN39_INTERNAL_fcaff13b_4_k_cu_41b501c9_25164cuda3std3__45__cpo3endE,@object
	.size		_ZN39_INTERNAL_fcaff13b_4_k_cu_41b501c9_25164cuda3std3__45__cpo3endE,(_ZN39_INTERNAL_fcaff13b_4_k_cu_41b501c9_25164cuda3std3__419piecewise_constructE - _ZN39_INTERNAL_fcaff13b_4_k_cu_41b501c9_25164cuda3std3__45__cpo3endE)
_ZN39_INTERNAL_fcaff13b_4_k_cu_41b501c9_25164cuda3std3__45__cpo3endE:
	.zero		1
	.type		_ZN39_INTERNAL_fcaff13b_4_k_cu_41b501c9_25164cuda3std3__419piecewise_constructE,@object
	.size		_ZN39_INTERNAL_fcaff13b_4_k_cu_41b501c9_25164cuda3std3__419piecewise_constructE,(_ZN39_INTERNAL_fcaff13b_4_k_cu_41b501c9_25164cuda3std3__45__cpo4cendE - _ZN39_INTERNAL_fcaff13b_4_k_cu_41b501c9_25164cuda3std3__419piecewise_constructE)
_ZN39_INTERNAL_fcaff13b_4_k_cu_41b501c9_25164cuda3std3__419piecewise_constructE:
	.zero		1
	.type		_ZN39_INTERNAL_fcaff13b_4_k_cu_41b501c9_25164cuda3std3__45__cpo4cendE,@object
	.size		_ZN39_INTERNAL_fcaff13b_4_k_cu_41b501c9_25164cuda3std3__45__cpo4cendE,(_ZN39_INTERNAL_fcaff13b_4_k_cu_41b501c9_25164cuda3std6ranges3__45__cpo4swapE - _ZN39_INTERNAL_fcaff13b_4_k_cu_41b501c9_25164cuda3std3__45__cpo4cendE)
_ZN39_INTERNAL_fcaff13b_4_k_cu_41b501c9_25164cuda3std3__45__cpo4cendE:
	.zero		1
	.type		_ZN39_INTERNAL_fcaff13b_4_k_cu_41b501c9_25164cuda3std6ranges3__45__cpo4swapE,@object
	.size		_ZN39_INTERNAL_fcaff13b_4_k_cu_41b501c9_25164cuda3std6ranges3__45__cpo4swapE,(.L_7 - _ZN39_INTERNAL_fcaff13b_4_k_cu_41b501c9_25164cuda3std6ranges3__45__cpo4swapE)
_ZN39_INTERNAL_fcaff13b_4_k_cu_41b501c9_25164cuda3std6ranges3__45__cpo4swapE:
	.zero		1
.L_7:


//--------------------- .nv.constant0._ZN7cutlass13device_kernelINS_4conv6kernel13ConvUniversalINS1_16ConvProblemShapeILNS1_8OperatorE0ELi2EEENS1_10collective14CollectiveConvINS1_46MainloopSm90TmaGmmaWarpSpecializedImplicitGemmILS5_0ELi56ELi2EN4cute5tupleIJNSA_1CILi1EEESD_SD_EEENS1_36KernelImplicitTmaWarpSpecializedSm90ELi1EEENSB_IJNSC_ILi64EEESH_NSB_IJNSC_ILi32EEEEEEEEENS_12float_e4m3_tESL_NSA_8TiledMMAINSA_8MMA_AtomIJNSA_4SM904GMMA30MMA_64x64x32_F32E4M3E4M3_SS_TNILNSP_7ScaleInE1ELSR_1EEEEEENSA_6LayoutISE_NSB_IJNSC_ILi0EEESV_SV_EEEEENSB_IJNSA_10UnderscoreESY_SY_EEEEENS7_6detail26Sm90ImplicitGemmTileTraitsINSA_20SM90_TMA_LOAD_IM2COLENSA_14ComposedLayoutINSA_7SwizzleILi1ELi4ELi3EEENSA_18smem_ptr_flag_bitsILi8EEENSU_INSB_IJNSB_IJNSC_ILi8EEES19_EEENSB_IJSI_SD_EEENSB_IJSD_NSC_ILi56EEEEEEEEENSB_IJNSB_IJSI_NSC_ILi256EEEEEENSB_IJSD_SV_EEENSB_IJSV_NSC_ILi2048EEEEEEEEEEEEEvEENS12_INSA_13SM90_TMA_LOADES1M_vEEEENS_8epilogue10collective6detail29Sm90TmaWarpSpecializedAdapterINS1S_15DefaultEpilogueISL_NSB_IJNSB_IJlllEEESD_SV_EEES1X_NS1R_6thread17LinearCombinationISL_Li1EffLNS1Y_9ScaleType4KindE0ELNS_15FloatRoundStyleE2ESL_EENS_4gemm15EpilogueDefaultEEEEEvvEEEEvNT_6ParamsE --------------------------
	.section	.nv.constant0._ZN7cutlass13device_kernelINS_4conv6kernel13ConvUniversalINS1_16ConvProblemShapeILNS1_8OperatorE0ELi2EEENS1_10collective14CollectiveConvINS1_46MainloopSm90TmaGmmaWarpSpecializedImplicitGemmILS5_0ELi56ELi2EN4cute5tupleIJNSA_1CILi1EEESD_SD_EEENS1_36KernelImplicitTmaWarpSpecializedSm90ELi1EEENSB_IJNSC_ILi64EEESH_NSB_IJNSC_ILi32EEEEEEEEENS_12float_e4m3_tESL_NSA_8TiledMMAINSA_8MMA_AtomIJNSA_4SM904GMMA30MMA_64x64x32_F32E4M3E4M3_SS_TNILNSP_7ScaleInE1ELSR_1EEEEEENSA_6LayoutISE_NSB_IJNSC_ILi0EEESV_SV_EEEEENSB_IJNSA_10UnderscoreESY_SY_EEEEENS7_6detail26Sm90ImplicitGemmTileTraitsINSA_20SM90_TMA_LOAD_IM2COLENSA_14ComposedLayoutINSA_7SwizzleILi1ELi4ELi3EEENSA_18smem_ptr_flag_bitsILi8EEENSU_INSB_IJNSB_IJNSC_ILi8EEES19_EEENSB_IJSI_SD_EEENSB_IJSD_NSC_ILi56EEEEEEEEENSB_IJNSB_IJSI_NSC_ILi256EEEEEENSB_IJSD_SV_EEENSB_IJSV_NSC_ILi2048EEEEEEEEEEEEEvEENS12_INSA_13SM90_TMA_LOADES1M_vEEEENS_8epilogue10collective6detail29Sm90TmaWarpSpecializedAdapterINS1S_15DefaultEpilogueISL_NSB_IJNSB_IJlllEEESD_SV_EEES1X_NS1R_6thread17LinearCombinationISL_Li1EffLNS1Y_9ScaleType4KindE0ELNS_15FloatRoundStyleE2ESL_EENS_4gemm15EpilogueDefaultEEEEEvvEEEEvNT_6ParamsE,"a",@progbits
	.sectionflags	@""
	.align	4
.nv.constant0._ZN7cutlass13device_kernelINS_4conv6kernel13ConvUniversalINS1_16ConvProblemShapeILNS1_8OperatorE0ELi2EEENS1_10collective14CollectiveConvINS1_46MainloopSm90TmaGmmaWarpSpecializedImplicitGemmILS5_0ELi56ELi2EN4cute5tupleIJNSA_1CILi1EEESD_SD_EEENS1_36KernelImplicitTmaWarpSpecializedSm90ELi1EEENSB_IJNSC_ILi64EEESH_NSB_IJNSC_ILi32EEEEEEEEENS_12float_e4m3_tESL_NSA_8TiledMMAINSA_8MMA_AtomIJNSA_4SM904GMMA30MMA_64x64x32_F32E4M3E4M3_SS_TNILNSP_7ScaleInE1ELSR_1EEEEEENSA_6LayoutISE_NSB_IJNSC_ILi0EEESV_SV_EEEEENSB_IJNSA_10UnderscoreESY_SY_EEEEENS7_6detail26Sm90ImplicitGemmTileTraitsINSA_20SM90_TMA_LOAD_IM2COLENSA_14ComposedLayoutINSA_7SwizzleILi1ELi4ELi3EEENSA_18smem_ptr_flag_bitsILi8EEENSU_INSB_IJNSB_IJNSC_ILi8EEES19_EEENSB_IJSI_SD_EEENSB_IJSD_NSC_ILi56EEEEEEEEENSB_IJNSB_IJSI_NSC_ILi256EEEEEENSB_IJSD_SV_EEENSB_IJSV_NSC_ILi2048EEEEEEEEEEEEEvEENS12_INSA_13SM90_TMA_LOADES1M_vEEEENS_8epilogue10collective6detail29Sm90TmaWarpSpecializedAdapterINS1S_15DefaultEpilogueISL_NSB_IJNSB_IJlllEEESD_SV_EEES1X_NS1R_6thread17LinearCombinationISL_Li1EffLNS1Y_9ScaleType4KindE0ELNS_15FloatRoundStyleE2ESL_EENS_4gemm15EpilogueDefaultEEEEEvvEEEEvNT_6ParamsE:
	.zero		1536


//--------------------- SYMBOLS --------------------------

	.type		.nv.reservedSmem.offset0,@object
	.size		.nv.reservedSmem.offset0,0x4
